// auto-generated by cutlass_sweep.epilogue — config: {"arch": "sm_90", "cluster_m": 1, "cluster_n": 1, "dtype": "e4m3", "fusion": "bias_relu", "tile_k": 64, "tile_m": 256, "tile_n": 64}
#include "cutlass/cutlass.h"
#include "cutlass/gemm/collective/collective_builder.hpp"
#include "cutlass/gemm/device/gemm_universal_adapter.h"
#include "cutlass/gemm/kernel/gemm_universal.hpp"
#include "cutlass/epilogue/collective/collective_builder.hpp"
#include "cutlass/epilogue/fusion/operations.hpp"
#include "cutlass/epilogue/thread/activation.h"

using Elem = cutlass::float_e4m3_t;
using Acc  = float;
using TileShape    = cute::Shape<cute::_256, cute::_64, cute::_64>;
using ClusterShape = cute::Shape<cute::_1, cute::_1, cute::_1>;
using FusionOp     = cutlass::epilogue::fusion::LinCombPerRowBiasEltAct<cutlass::epilogue::thread::ReLU, Elem, Acc>;

using CollectiveEpilogue = typename cutlass::epilogue::collective::CollectiveBuilder<
    cutlass::arch::Sm90, cutlass::arch::OpClassTensorOp,
    TileShape, ClusterShape,
    cutlass::epilogue::collective::EpilogueTileAuto,
    Acc, Acc,
    Elem, cutlass::layout::RowMajor, 128 / cutlass::sizeof_bits<Elem>::value,
    Elem, cutlass::layout::RowMajor, 128 / cutlass::sizeof_bits<Elem>::value,
    cutlass::epilogue::TmaWarpSpecializedCooperative,
    FusionOp
  >::CollectiveOp;

using CollectiveMainloop = typename cutlass::gemm::collective::CollectiveBuilder<
    cutlass::arch::Sm90, cutlass::arch::OpClassTensorOp,
    Elem, cutlass::layout::RowMajor, 128 / cutlass::sizeof_bits<Elem>::value,
    Elem, cutlass::layout::ColumnMajor, 128 / cutlass::sizeof_bits<Elem>::value,
    Acc,
    TileShape, ClusterShape,
    cutlass::gemm::collective::StageCountAutoCarveout<
        static_cast<int>(sizeof(typename CollectiveEpilogue::SharedStorage))>,
    cutlass::gemm::KernelTmaWarpSpecializedCooperative
  >::CollectiveOp;

using GemmKernel = cutlass::gemm::kernel::GemmUniversal<
    cute::Shape<int,int,int,int>, CollectiveMainloop, CollectiveEpilogue>;
using Gemm = cutlass::gemm::device::GemmUniversalAdapter<GemmKernel>;

auto* _anchor = &cutlass::device_kernel<GemmKernel>;


// ===== COMPILED SASS (sm_90a) =====

	.target	sm_90a

	.elftype	@"ET_EXEC"


//--------------------- .note.nv.tkinfo           --------------------------
	.section	.note.nv.tkinfo,"",@"SHT_NOTE"
	.sectionflags	@"SHF_NOTE_NV_TKINFO"
	.tkinfo
        /*0018*/ 	.word	0x00000002
        /*0030*/ 	.string	""
        /*0030*/ 	.string	"ptxas"
        /*0030*/ 	.string	"Cuda compilation tools, release 13.0, V13.0.88"
        /*0030*/ 	.string	"Build cuda_13.0.r13.0/compiler.36424714_0"
        /*0030*/ 	.string	"-arch sm_90a -m 64 "



//--------------------- .note.nv.cuinfo           --------------------------
	.section	.note.nv.cuinfo,"",@"SHT_NOTE"
	.sectionflags	@"SHF_NOTE_NV_CUINFO"
        /*0018*/ 	.short	0x0002
        /*001a*/ 	.short	0x005a
        /*001c*/ 	.short	0x0082
	.zero		2


//--------------------- .nv.info                  --------------------------
	.section	.nv.info,"",@"SHT_CUDA_INFO"
	.align	4


	//----- nvinfo : EIATTR_REGCOUNT
	.align		4
        /*0000*/ 	.byte	0x04, 0x2f
        /*0002*/ 	.short	(.L_16 - .L_15)
	.align		4
.L_15:
        /*0004*/ 	.word	index@(_ZN7cutlass13device_kernelINS_4gemm6kernel13GemmUniversalIN4cute5tupleIJiiiiEEENS1_10collective13CollectiveMmaINS1_37MainloopSm90TmaGmmaWarpSpecializedFP8ILi10ENS5_IJNS4_1CILi1EEESB_SB_EEENS1_35KernelTmaWarpSpecializedCooperativeEEENS5_IJNSA_ILi256EEENSA_ILi64EEESG_EEENS_12float_e4m3_tENS5_IJlSB_lEEESI_SJ_NS4_8TiledMMAINS4_8MMA_AtomIJNS4_4SM904GMMA30MMA_64x64x32_F32E4M3E4M3_SS_TNILNSN_7ScaleInE1ELSP_1EEEEEENS4_6LayoutINS5_IJNSA_ILi2EEESB_SB_EEENS5_IJSB_NSA_ILi0EEESV_EEEEENS5_IJNS4_10UnderscoreESY_SY_EEEEENS4_13SM90_TMA_LOADENS4_14ComposedLayoutINS4_7SwizzleILi2ELi4ELi3EEENS4_18smem_ptr_flag_bitsILi8EEENSS_INS5_IJNSA_ILi8EEESG_EEENS5_IJSG_SB_EEEEEEEvNS4_8identityES11_S1B_vS1C_EENS_8epilogue10collective18CollectiveEpilogueINS1E_22Sm90TmaWarpSpecializedILi4ELi2ELi16ELb0ELb0EEEJSH_NS5_IJNSA_ILi128EEENSA_ILi32EEEEEESI_SJ_SI_SJ_NS1E_6fusion15FusionCallbacksIS1I_NS1M_23LinCombPerRowBiasEltActINS1E_6thread4ReLuESI_fSI_SI_fLi16ELNS_15FloatRoundStyleE2EEESH_S1L_JEEES11_NS12_INS13_ILi1ELi4ELi3EEES16_NSS_INS5_IJS17_S1K_EEENS5_IJS1K_SB_EEEEEEENS4_39AutoVectorizingCopyWithAssumedAlignmentILi128EEENS4_14SM90_TMA_STOREES1Y_S20_NS4_9Copy_AtomIJNS4_17SM90_U32x4_STSM_NENS_6half_tEEEEvEEEvvEEEEvNT_6ParamsE)
        /*0008*/ 	.word	0x000000a8


	//----- nvinfo : EIATTR_FRAME_SIZE
	.align		4
.L_16:
        /*000c*/ 	.byte	0x04, 0x11
        /*000e*/ 	.short	(.L_18 - .L_17)
	.align		4
.L_17:
        /*0010*/ 	.word	index@(_ZN7cutlass13device_kernelINS_4gemm6kernel13GemmUniversalIN4cute5tupleIJiiiiEEENS1_10collective13CollectiveMmaINS1_37MainloopSm90TmaGmmaWarpSpecializedFP8ILi10ENS5_IJNS4_1CILi1EEESB_SB_EEENS1_35KernelTmaWarpSpecializedCooperativeEEENS5_IJNSA_ILi256EEENSA_ILi64EEESG_EEENS_12float_e4m3_tENS5_IJlSB_lEEESI_SJ_NS4_8TiledMMAINS4_8MMA_AtomIJNS4_4SM904GMMA30MMA_64x64x32_F32E4M3E4M3_SS_TNILNSN_7ScaleInE1ELSP_1EEEEEENS4_6LayoutINS5_IJNSA_ILi2EEESB_SB_EEENS5_IJSB_NSA_ILi0EEESV_EEEEENS5_IJNS4_10UnderscoreESY_SY_EEEEENS4_13SM90_TMA_LOADENS4_14ComposedLayoutINS4_7SwizzleILi2ELi4ELi3EEENS4_18smem_ptr_flag_bitsILi8EEENSS_INS5_IJNSA_ILi8EEESG_EEENS5_IJSG_SB_EEEEEEEvNS4_8identityES11_S1B_vS1C_EENS_8epilogue10collective18CollectiveEpilogueINS1E_22Sm90TmaWarpSpecializedILi4ELi2ELi16ELb0ELb0EEEJSH_NS5_IJNSA_ILi128EEENSA_ILi32EEEEEESI_SJ_SI_SJ_NS1E_6fusion15FusionCallbacksIS1I_NS1M_23LinCombPerRowBiasEltActINS1E_6thread4ReLuESI_fSI_SI_fLi16ELNS_15FloatRoundStyleE2EEESH_S1L_JEEES11_NS12_INS13_ILi1ELi4ELi3EEES16_NSS_INS5_IJS17_S1K_EEENS5_IJS1K_SB_EEEEEEENS4_39AutoVectorizingCopyWithAssumedAlignmentILi128EEENS4_14SM90_TMA_STOREES1Y_S20_NS4_9Copy_AtomIJNS4_17SM90_U32x4_STSM_NENS_6half_tEEEEvEEEvvEEEEvNT_6ParamsE)
        /*0014*/ 	.word	0x00000000


	//----- nvinfo : EIATTR_MIN_STACK_SIZE
	.align		4
.L_18:
        /*0018*/ 	.byte	0x04, 0x12
        /*001a*/ 	.short	(.L_20 - .L_19)
	.align		4
.L_19:
        /*001c*/ 	.word	index@(_ZN7cutlass13device_kernelINS_4gemm6kernel13GemmUniversalIN4cute5tupleIJiiiiEEENS1_10collective13CollectiveMmaINS1_37MainloopSm90TmaGmmaWarpSpecializedFP8ILi10ENS5_IJNS4_1CILi1EEESB_SB_EEENS1_35KernelTmaWarpSpecializedCooperativeEEENS5_IJNSA_ILi256EEENSA_ILi64EEESG_EEENS_12float_e4m3_tENS5_IJlSB_lEEESI_SJ_NS4_8TiledMMAINS4_8MMA_AtomIJNS4_4SM904GMMA30MMA_64x64x32_F32E4M3E4M3_SS_TNILNSN_7ScaleInE1ELSP_1EEEEEENS4_6LayoutINS5_IJNSA_ILi2EEESB_SB_EEENS5_IJSB_NSA_ILi0EEESV_EEEEENS5_IJNS4_10UnderscoreESY_SY_EEEEENS4_13SM90_TMA_LOADENS4_14ComposedLayoutINS4_7SwizzleILi2ELi4ELi3EEENS4_18smem_ptr_flag_bitsILi8EEENSS_INS5_IJNSA_ILi8EEESG_EEENS5_IJSG_SB_EEEEEEEvNS4_8identityES11_S1B_vS1C_EENS_8epilogue10collective18CollectiveEpilogueINS1E_22Sm90TmaWarpSpecializedILi4ELi2ELi16ELb0ELb0EEEJSH_NS5_IJNSA_ILi128EEENSA_ILi32EEEEEESI_SJ_SI_SJ_NS1E_6fusion15FusionCallbacksIS1I_NS1M_23LinCombPerRowBiasEltActINS1E_6thread4ReLuESI_fSI_SI_fLi16ELNS_15FloatRoundStyleE2EEESH_S1L_JEEES11_NS12_INS13_ILi1ELi4ELi3EEES16_NSS_INS5_IJS17_S1K_EEENS5_IJS1K_SB_EEEEEEENS4_39AutoVectorizingCopyWithAssumedAlignmentILi128EEENS4_14SM90_TMA_STOREES1Y_S20_NS4_9Copy_AtomIJNS4_17SM90_U32x4_STSM_NENS_6half_tEEEEvEEEvvEEEEvNT_6ParamsE)
        /*0020*/ 	.word	0x00000000
.L_20:


//--------------------- .nv.compat                --------------------------
	.section	.nv.compat,"",@"SHT_CUDA_COMPAT_INFO"
	.align	4
        /*0000*/ 	.byte	0x02, 0x09, 0x01, 0x00, 0x02, 0x02, 0x04, 0x00, 0x02, 0x05, 0x05, 0x00, 0x03, 0x07, 0x01, 0x01
        /*0010*/ 	.byte	0x02, 0x03, 0x01, 0x00, 0x02, 0x06, 0x01, 0x00, 0x04, 0x0b, 0x08, 0x00, 0x00, 0x00, 0x00, 0x00
        /*0020*/ 	.byte	0x00, 0x00, 0x00, 0x00


//--------------------- .nv.info._ZN7cutlass13device_kernelINS_4gemm6kernel13GemmUniversalIN4cute5tupleIJiiiiEEENS1_10collective13CollectiveMmaINS1_37MainloopSm90TmaGmmaWarpSpecializedFP8ILi10ENS5_IJNS4_1CILi1EEESB_SB_EEENS1_35KernelTmaWarpSpecializedCooperativeEEENS5_IJNSA_ILi256EEENSA_ILi64EEESG_EEENS_12float_e4m3_tENS5_IJlSB_lEEESI_SJ_NS4_8TiledMMAINS4_8MMA_AtomIJNS4_4SM904GMMA30MMA_64x64x32_F32E4M3E4M3_SS_TNILNSN_7ScaleInE1ELSP_1EEEEEENS4_6LayoutINS5_IJNSA_ILi2EEESB_SB_EEENS5_IJSB_NSA_ILi0EEESV_EEEEENS5_IJNS4_10UnderscoreESY_SY_EEEEENS4_13SM90_TMA_LOADENS4_14ComposedLayoutINS4_7SwizzleILi2ELi4ELi3EEENS4_18smem_ptr_flag_bitsILi8EEENSS_INS5_IJNSA_ILi8EEESG_EEENS5_IJSG_SB_EEEEEEEvNS4_8identityES11_S1B_vS1C_EENS_8epilogue10collective18CollectiveEpilogueINS1E_22Sm90TmaWarpSpecializedILi4ELi2ELi16ELb0ELb0EEEJSH_NS5_IJNSA_ILi128EEENSA_ILi32EEEEEESI_SJ_SI_SJ_NS1E_6fusion15FusionCallbacksIS1I_NS1M_23LinCombPerRowBiasEltActINS1E_6thread4ReLuESI_fSI_SI_fLi16ELNS_15FloatRoundStyleE2EEESH_S1L_JEEES11_NS12_INS13_ILi1ELi4ELi3EEES16_NSS_INS5_IJS17_S1K_EEENS5_IJS1K_SB_EEEEEEENS4_39AutoVectorizingCopyWithAssumedAlignmentILi128EEENS4_14SM90_TMA_STOREES1Y_S20_NS4_9Copy_AtomIJNS4_17SM90_U32x4_STSM_NENS_6half_tEEEEvEEEvvEEEEvNT_6ParamsE --------------------------
	.section	.nv.info._ZN7cutlass13device_kernelINS_4gemm6kernel13GemmUniversalIN4cute5tupleIJiiiiEEENS1_10collective13CollectiveMmaINS1_37MainloopSm90TmaGmmaWarpSpecializedFP8ILi10ENS5_IJNS4_1CILi1EEESB_SB_EEENS1_35KernelTmaWarpSpecializedCooperativeEEENS5_IJNSA_ILi256EEENSA_ILi64EEESG_EEENS_12float_e4m3_tENS5_IJlSB_lEEESI_SJ_NS4_8TiledMMAINS4_8MMA_AtomIJNS4_4SM904GMMA30MMA_64x64x32_F32E4M3E4M3_SS_TNILNSN_7ScaleInE1ELSP_1EEEEEENS4_6LayoutINS5_IJNSA_ILi2EEESB_SB_EEENS5_IJSB_NSA_ILi0EEESV_EEEEENS5_IJNS4_10UnderscoreESY_SY_EEEEENS4_13SM90_TMA_LOADENS4_14ComposedLayoutINS4_7SwizzleILi2ELi4ELi3EEENS4_18smem_ptr_flag_bitsILi8EEENSS_INS5_IJNSA_ILi8EEESG_EEENS5_IJSG_SB_EEEEEEEvNS4_8identityES11_S1B_vS1C_EENS_8epilogue10collective18CollectiveEpilogueINS1E_22Sm90TmaWarpSpecializedILi4ELi2ELi16ELb0ELb0EEEJSH_NS5_IJNSA_ILi128EEENSA_ILi32EEEEEESI_SJ_SI_SJ_NS1E_6fusion15FusionCallbacksIS1I_NS1M_23LinCombPerRowBiasEltActINS1E_6thread4ReLuESI_fSI_SI_fLi16ELNS_15FloatRoundStyleE2EEESH_S1L_JEEES11_NS12_INS13_ILi1ELi4ELi3EEES16_NSS_INS5_IJS17_S1K_EEENS5_IJS1K_SB_EEEEEEENS4_39AutoVectorizingCopyWithAssumedAlignmentILi128EEENS4_14SM90_TMA_STOREES1Y_S20_NS4_9Copy_AtomIJNS4_17SM90_U32x4_STSM_NENS_6half_tEEEEvEEEvvEEEEvNT_6ParamsE,"",@"SHT_CUDA_INFO"
	.sectionflags	@""
	.align	4


	//----- nvinfo : EIATTR_CUDA_API_VERSION
	.align		4
        /*0000*/ 	.byte	0x04, 0x37
        /*0002*/ 	.short	(.L_22 - .L_21)
.L_21:
        /*0004*/ 	.word	0x00000082


	//----- nvinfo : EIATTR_KPARAM_INFO
	.align		4
.L_22:
        /*0008*/ 	.byte	0x04, 0x17
        /*000a*/ 	.short	(.L_24 - .L_23)
.L_23:
        /*000c*/ 	.word	0x00000000
        /*0010*/ 	.short	0x0000
        /*0012*/ 	.short	0x0070
        /*0014*/ 	.byte	0x00, 0xf0, 0x01, 0x1c


	//----- nvinfo : EIATTR_SPARSE_MMA_MASK
	.align		4
.L_24:
        /*0018*/ 	.byte	0x03, 0x50
        /*001a*/ 	.short	0x0000


	//----- nvinfo : EIATTR_MAXREG_COUNT
	.align		4
        /*001c*/ 	.byte	0x03, 0x1b
        /*001e*/ 	.short	0x00a8


	//----- nvinfo : EIATTR_NUM_BARRIERS
	.align		4
        /*0020*/ 	.byte	0x02, 0x4c
        /*0022*/ 	.byte	0x02
	.zero		1


	//----- nvinfo : EIATTR_EXTERNS
	.align		4
        /*0024*/ 	.byte	0x04, 0x0f
        /*0026*/ 	.short	(.L_26 - .L_25)


	//   ....[0]....
	.align		4
.L_25:
        /*0028*/ 	.word	index@(__assertfail)


	//----- nvinfo : EIATTR_MERCURY_ISA_VERSION
	.align		4
.L_26:
        /*002c*/ 	.byte	0x03, 0x5f
        /*002e*/ 	.short	0x0101


	//----- nvinfo : EIATTR_INT_WARP_WIDE_INSTR_OFFSETS
	.align		4
        /*0030*/ 	.byte	0x04, 0x31
        /*0032*/ 	.short	(.L_28 - .L_27)


	//   ....[0]....
.L_27:
        /*0034*/ 	.word	0x000009a0


	//   ....[1]....
        /*0038*/ 	.word	0x000009b0


	//   ....[2]....
        /*003c*/ 	.word	0x00000a30


	//----- nvinfo : EIATTR_COOP_GROUP_MASK_REGIDS
	.align		4
.L_28:
        /*0040*/ 	.byte	0x04, 0x29
        /*0042*/ 	.short	(.L_30 - .L_29)


	//   ....[0]....
.L_29:
        /*0044*/ 	.word	0xffffffff


	//   ....[1]....
        /*0048*/ 	.word	0xffffffff


	//   ....[2]....
        /*004c*/ 	.word	0xffffffff


	//   ....[3]....
        /*0050*/ 	.word	0xffffffff


	//   ....[4]....
        /*0054*/ 	.word	0xffffffff


	//   ....[5]....
        /*0058*/ 	.word	0xffffffff


	//----- nvinfo : EIATTR_COOP_GROUP_INSTR_OFFSETS
	.align		4
.L_30:
        /*005c*/ 	.byte	0x04, 0x28
        /*005e*/ 	.short	(.L_32 - .L_31)


	//   ....[0]....
.L_31:
        /*0060*/ 	.word	0x00000070


	//   ....[1]....
        /*0064*/ 	.word	0x00000080


	//   ....[2]....
        /*0068*/ 	.word	0x00000440


	//   ....[3]....
        /*006c*/ 	.word	0x000006c0


	//   ....[4]....
        /*0070*/ 	.word	0x00000870


	//   ....[5]....
        /*0074*/ 	.word	0x000015a0


	//----- nvinfo : EIATTR_REG_RECONFIG
	.align		4
.L_32:
        /*0078*/ 	.byte	0x01, 0x54
	.zero		2


	//----- nvinfo : EIATTR_SYSCALL_OFFSETS
	.align		4
        /*007c*/ 	.byte	0x04, 0x46
        /*007e*/ 	.short	(.L_34 - .L_33)


	//   ....[0]....
.L_33:
        /*0080*/ 	.word	0x000034f0


	//   ....[1]....
        /*0084*/ 	.word	0x00003630


	//----- nvinfo : EIATTR_MBARRIER_INSTR_OFFSETS
	.align		4
.L_34:
        /*0088*/ 	.byte	0x04, 0x39
        /*008a*/ 	.short	(.L_36 - .L_35)


	//   ....[0]....
.L_35:
        /*008c*/ 	.word	0x00000560
        /*0090*/ 	.word	0x000000ff
        /*0094*/ 	.word	0x00000000
        /*0098*/ 	.short	0x0100
        /*009a*/ 	.byte	0x08
	.zero		1


	//   ....[1]....
        /*009c*/ 	.word	0x00000570
        /*00a0*/ 	.word	0x000000ff
        /*00a4*/ 	.word	0x00000050
        /*00a8*/ 	.short	0x0100
        /*00aa*/ 	.byte	0x08
	.zero		1


	//   ....[2]....
        /*00ac*/ 	.word	0x00000580
        /*00b0*/ 	.word	0x000000ff
        /*00b4*/ 	.word	0x00000008
        /*00b8*/ 	.short	0x0100
        /*00ba*/ 	.byte	0x08
	.zero		1


	//   ....[3]....
        /*00bc*/ 	.word	0x00000590
        /*00c0*/ 	.word	0x000000ff
        /*00c4*/ 	.word	0x00000058
        /*00c8*/ 	.short	0x0100
        /*00ca*/ 	.byte	0x08
	.zero		1


	//   ....[4]....
        /*00cc*/ 	.word	0x000005a0
        /*00d0*/ 	.word	0x000000ff
        /*00d4*/ 	.word	0x00000010
        /*00d8*/ 	.short	0x0100
        /*00da*/ 	.byte	0x08
	.zero		1


	//   ....[5]....
        /*00dc*/ 	.word	0x000005b0
        /*00e0*/ 	.word	0x000000ff
        /*00e4*/ 	.word	0x00000060
        /*00e8*/ 	.short	0x0100
        /*00ea*/ 	.byte	0x08
	.zero		1


	//   ....[6]....
        /*00ec*/ 	.word	0x000005c0
        /*00f0*/ 	.word	0x000000ff
        /*00f4*/ 	.word	0x00000018
        /*00f8*/ 	.short	0x0100
        /*00fa*/ 	.byte	0x08
	.zero		1


	//   ....[7]....
        /*00fc*/ 	.word	0x000005d0
        /*0100*/ 	.word	0x000000ff
        /*0104*/ 	.word	0x00000068
        /*0108*/ 	.short	0x0100
        /*010a*/ 	.byte	0x08
	.zero		1


	//   ....[8]....
        /*010c*/ 	.word	0x000005e0
        /*0110*/ 	.word	0x000000ff
        /*0114*/ 	.word	0x00000020
        /*0118*/ 	.short	0x0100
        /*011a*/ 	.byte	0x08
	.zero		1


	//   ....[9]....
        /*011c*/ 	.word	0x000005f0
        /*0120*/ 	.word	0x000000ff
        /*0124*/ 	.word	0x00000070
        /*0128*/ 	.short	0x0100
        /*012a*/ 	.byte	0x08
	.zero		1


	//   ....[10]....
        /*012c*/ 	.word	0x00000600
        /*0130*/ 	.word	0x000000ff
        /*0134*/ 	.word	0x00000028
        /*0138*/ 	.short	0x0100
        /*013a*/ 	.byte	0x08
	.zero		1


	//   ....[11]....
        /*013c*/ 	.word	0x00000610
        /*0140*/ 	.word	0x000000ff
        /*0144*/ 	.word	0x00000078
        /*0148*/ 	.short	0x0100
        /*014a*/ 	.byte	0x08
	.zero		1


	//   ....[12]....
        /*014c*/ 	.word	0x00000620
        /*0150*/ 	.word	0x000000ff
        /*0154*/ 	.word	0x00000030
        /*0158*/ 	.short	0x0100
        /*015a*/ 	.byte	0x08
	.zero		1


	//   ....[13]....
        /*015c*/ 	.word	0x00000630
        /*0160*/ 	.word	0x000000ff
        /*0164*/ 	.word	0x00000080
        /*0168*/ 	.short	0x0100
        /*016a*/ 	.byte	0x08
	.zero		1


	//   ....[14]....
        /*016c*/ 	.word	0x00000640
        /*0170*/ 	.word	0x000000ff
        /*0174*/ 	.word	0x00000038
        /*0178*/ 	.short	0x0100
        /*017a*/ 	.byte	0x08
	.zero		1


	//   ....[15]....
        /*017c*/ 	.word	0x00000650
        /*0180*/ 	.word	0x000000ff
        /*0184*/ 	.word	0x00000088
        /*0188*/ 	.short	0x0100
        /*018a*/ 	.byte	0x08
	.zero		1


	//   ....[16]....
        /*018c*/ 	.word	0x00000660
        /*0190*/ 	.word	0x000000ff
        /*0194*/ 	.word	0x00000040
        /*0198*/ 	.short	0x0100
        /*019a*/ 	.byte	0x08
	.zero		1


	//   ....[17]....
        /*019c*/ 	.word	0x00000670
        /*01a0*/ 	.word	0x000000ff
        /*01a4*/ 	.word	0x00000090
        /*01a8*/ 	.short	0x0100
        /*01aa*/ 	.byte	0x08
	.zero		1


	//   ....[18]....
        /*01ac*/ 	.word	0x00000680
        /*01b0*/ 	.word	0x000000ff
        /*01b4*/ 	.word	0x00000048
        /*01b8*/ 	.short	0x0100
        /*01ba*/ 	.byte	0x08
	.zero		1


	//   ....[19]....
        /*01bc*/ 	.word	0x00000690
        /*01c0*/ 	.word	0x000000ff
        /*01c4*/ 	.word	0x00000098
        /*01c8*/ 	.short	0x0100
        /*01ca*/ 	.byte	0x08
	.zero		1


	//   ....[20]....
        /*01cc*/ 	.word	0x000007e0
        /*01d0*/ 	.word	0x000000ff
        /*01d4*/ 	.word	0x000000a0
        /*01d8*/ 	.short	0x0100
        /*01da*/ 	.byte	0x08
	.zero		1


	//   ....[21]....
        /*01dc*/ 	.word	0x000007f0
        /*01e0*/ 	.word	0x000000ff
        /*01e4*/ 	.word	0x000000c0
        /*01e8*/ 	.short	0x0100
        /*01ea*/ 	.byte	0x08
	.zero		1


	//   ....[22]....
        /*01ec*/ 	.word	0x00000800
        /*01f0*/ 	.word	0x000000ff
        /*01f4*/ 	.word	0x000000a8
        /*01f8*/ 	.short	0x0100
        /*01fa*/ 	.byte	0x08
	.zero		1


	//   ....[23]....
        /*01fc*/ 	.word	0x00000810
        /*0200*/ 	.word	0x000000ff
        /*0204*/ 	.word	0x000000c8
        /*0208*/ 	.short	0x0100
        /*020a*/ 	.byte	0x08
	.zero		1


	//   ....[24]....
        /*020c*/ 	.word	0x00000820
        /*0210*/ 	.word	0x000000ff
        /*0214*/ 	.word	0x000000b0
        /*0218*/ 	.short	0x0100
        /*021a*/ 	.byte	0x08
	.zero		1


	//   ....[25]....
        /*021c*/ 	.word	0x00000830
        /*0220*/ 	.word	0x000000ff
        /*0224*/ 	.word	0x000000d0
        /*0228*/ 	.short	0x0100
        /*022a*/ 	.byte	0x08
	.zero		1


	//   ....[26]....
        /*022c*/ 	.word	0x00000840
        /*0230*/ 	.word	0x000000ff
        /*0234*/ 	.word	0x000000b8
        /*0238*/ 	.short	0x0100
        /*023a*/ 	.byte	0x08
	.zero		1


	//   ....[27]....
        /*023c*/ 	.word	0x00000850
        /*0240*/ 	.word	0x000000ff
        /*0244*/ 	.word	0x000000d8
        /*0248*/ 	.short	0x0100
        /*024a*/ 	.byte	0x08
	.zero		1


	//   ....[28]....
        /*024c*/ 	.word	0x00000ad0
        /*0250*/ 	.word	0x000000ff
        /*0254*/ 	.word	0x000000e0
        /*0258*/ 	.short	0x0100
        /*025a*/ 	.byte	0x08
	.zero		1


	//   ....[29]....
        /*025c*/ 	.word	0x00000b30
        /*0260*/ 	.word	0x000000ff
        /*0264*/ 	.word	0x000000e8
        /*0268*/ 	.short	0x0100
        /*026a*/ 	.byte	0x08
	.zero		1


	//   ....[30]....
        /*026c*/ 	.word	0x00001ae0
        /*0270*/ 	.word	0x000000ff
        /*0274*/ 	.word	0x00000000
        /*0278*/ 	.short	0x010a
        /*027a*/ 	.byte	0x05
	.zero		1


	//   ....[31]....
        /*027c*/ 	.word	0x00001b20
        /*0280*/ 	.word	0x000000ff
        /*0284*/ 	.word	0x00000000
        /*0288*/ 	.short	0x010a
        /*028a*/ 	.byte	0x05
	.zero		1


	//   ....[32]....
        /*028c*/ 	.word	0x00002530
        /*0290*/ 	.word	0x000000ff
        /*0294*/ 	.word	0x00000000
        /*0298*/ 	.short	0x010a
        /*029a*/ 	.byte	0x08
	.zero		1


	//   ....[33]....
        /*029c*/ 	.word	0x00002570
        /*02a0*/ 	.word	0x000000ff
        /*02a4*/ 	.word	0x00000000
        /*02a8*/ 	.short	0x010a
        /*02aa*/ 	.byte	0x08
	.zero		1


	//   ....[34]....
        /*02ac*/ 	.word	0x00002c90
        /*02b0*/ 	.word	0x000000ff
        /*02b4*/ 	.word	0x00000000
        /*02b8*/ 	.short	0x0101
        /*02ba*/ 	.byte	0x07
	.zero		1


	//   ....[35]....
        /*02bc*/ 	.word	0x000032c0
        /*02c0*/ 	.word	0x000000ff
        /*02c4*/ 	.word	0x00000000
        /*02c8*/ 	.short	0x0101
        /*02ca*/ 	.byte	0x05
	.zero		1


	//   ....[36]....
        /*02cc*/ 	.word	0x00003fb0
        /*02d0*/ 	.word	0x00000018
        /*02d4*/ 	.word	0x000000a0
        /*02d8*/ 	.short	0x010a
        /*02da*/ 	.byte	0x3f
	.zero		1


	//   ....[37]....
        /*02dc*/ 	.word	0x000042e0
        /*02e0*/ 	.word	0x0000000b
        /*02e4*/ 	.word	0x00000000
        /*02e8*/ 	.short	0x0101
        /*02ea*/ 	.byte	0x3f
	.zero		1


	//   ....[38]....
        /*02ec*/ 	.word	0x00004a60
        /*02f0*/ 	.word	0x00000015
        /*02f4*/ 	.word	0x000000a0
        /*02f8*/ 	.short	0x010a
        /*02fa*/ 	.byte	0x3f
	.zero		1


	//   ....[39]....
        /*02fc*/ 	.word	0x00004c90
        /*0300*/ 	.word	0x0000000e
        /*0304*/ 	.word	0x00000000
        /*0308*/ 	.short	0x0101
        /*030a*/ 	.byte	0x3f
	.zero		1


	//   ....[40]....
        /*030c*/ 	.word	0x00005330
        /*0310*/ 	.word	0x0000000f
        /*0314*/ 	.word	0x000000a0
        /*0318*/ 	.short	0x010a
        /*031a*/ 	.byte	0x3f
	.zero		1


	//   ....[41]....
        /*031c*/ 	.word	0x00005560
        /*0320*/ 	.word	0x0000000e
        /*0324*/ 	.word	0x00000000
        /*0328*/ 	.short	0x0101
        /*032a*/ 	.byte	0x3f
	.zero		1


	//   ....[42]....
        /*032c*/ 	.word	0x00005c00
        /*0330*/ 	.word	0x0000000f
        /*0334*/ 	.word	0x000000a0
        /*0338*/ 	.short	0x010a
        /*033a*/ 	.byte	0x3f
	.zero		1


	//   ....[43]....
        /*033c*/ 	.word	0x00005e40
        /*0340*/ 	.word	0x00000004
        /*0344*/ 	.word	0x00000000
        /*0348*/ 	.short	0x0101
        /*034a*/ 	.byte	0x3f
	.zero		1


	//   ....[44]....
        /*034c*/ 	.word	0x000071d0
        /*0350*/ 	.word	0x000000ff
        /*0354*/ 	.word	0x000000e8
        /*0358*/ 	.short	0x010a
        /*035a*/ 	.byte	0x04
	.zero		1


	//   ....[45]....
        /*035c*/ 	.word	0x000075e0
        /*0360*/ 	.word	0x000000ff
        /*0364*/ 	.word	0x000000c0
        /*0368*/ 	.short	0x010a
        /*036a*/ 	.byte	0x05
	.zero		1


	//   ....[46]....
        /*036c*/ 	.word	0x000076d0
        /*0370*/ 	.word	0x000000ff
        /*0374*/ 	.word	0x000000a0
        /*0378*/ 	.short	0x010b
        /*037a*/ 	.byte	0x05
	.zero		1


	//   ....[47]....
        /*037c*/ 	.word	0x00007730
        /*0380*/ 	.word	0x000000ff
        /*0384*/ 	.word	0x00000000
        /*0388*/ 	.short	0x0101
        /*038a*/ 	.byte	0x04
	.zero		1


	//   ....[48]....
        /*038c*/ 	.word	0x00007760
        /*0390*/ 	.word	0x000000ff
        /*0394*/ 	.word	0x000000c8
        /*0398*/ 	.short	0x010a
        /*039a*/ 	.byte	0x05
	.zero		1


	//   ....[49]....
        /*039c*/ 	.word	0x00007870
        /*03a0*/ 	.word	0x000000ff
        /*03a4*/ 	.word	0x000000a8
        /*03a8*/ 	.short	0x010b
        /*03aa*/ 	.byte	0x05
	.zero		1


	//   ....[50]....
        /*03ac*/ 	.word	0x000078e0
        /*03b0*/ 	.word	0x000000ff
        /*03b4*/ 	.word	0x00000000
        /*03b8*/ 	.short	0x0101
        /*03ba*/ 	.byte	0x04
	.zero		1


	//   ....[51]....
        /*03bc*/ 	.word	0x00007910
        /*03c0*/ 	.word	0x000000ff
        /*03c4*/ 	.word	0x000000d0
        /*03c8*/ 	.short	0x010a
        /*03ca*/ 	.byte	0x05
	.zero		1


	//   ....[52]....
        /*03cc*/ 	.word	0x00007a00
        /*03d0*/ 	.word	0x000000ff
        /*03d4*/ 	.word	0x000000b0
        /*03d8*/ 	.short	0x010b
        /*03da*/ 	.byte	0x05
	.zero		1


	//   ....[53]....
        /*03dc*/ 	.word	0x00007a60
        /*03e0*/ 	.word	0x000000ff
        /*03e4*/ 	.word	0x00000000
        /*03e8*/ 	.short	0x0101
        /*03ea*/ 	.byte	0x04
	.zero		1


	//   ....[54]....
        /*03ec*/ 	.word	0x00007a90
        /*03f0*/ 	.word	0x000000ff
        /*03f4*/ 	.word	0x000000d8
        /*03f8*/ 	.short	0x010a
        /*03fa*/ 	.byte	0x05
	.zero		1


	//   ....[55]....
        /*03fc*/ 	.word	0x00007ba0
        /*0400*/ 	.word	0x000000ff
        /*0404*/ 	.word	0x000000b8
        /*0408*/ 	.short	0x010b
        /*040a*/ 	.byte	0x05
	.zero		1


	//   ....[56]....
        /*040c*/ 	.word	0x00007c90
        /*0410*/ 	.word	0x000000ff
        /*0414*/ 	.word	0x00000000
        /*0418*/ 	.short	0x0101
        /*041a*/ 	.byte	0x04
	.zero		1


	//   ....[57]....
        /*041c*/ 	.word	0x000082e0
        /*0420*/ 	.word	0x00000003
        /*0424*/ 	.word	0x000000c0
        /*0428*/ 	.short	0x010a
        /*042a*/ 	.byte	0x3f
	.zero		1


	//   ....[58]....
        /*042c*/ 	.word	0x00008320
        /*0430*/ 	.word	0x00000003
        /*0434*/ 	.word	0x000000c8
        /*0438*/ 	.short	0x010a
        /*043a*/ 	.byte	0x3f
	.zero		1


	//   ....[59]....
        /*043c*/ 	.word	0x00008360
        /*0440*/ 	.word	0x00000003
        /*0444*/ 	.word	0x000000d0
        /*0448*/ 	.short	0x010a
        /*044a*/ 	.byte	0x3f
	.zero		1


	//   ....[60]....
        /*044c*/ 	.word	0x000083b0
        /*0450*/ 	.word	0x00000003
        /*0454*/ 	.word	0x000000d8
        /*0458*/ 	.short	0x010a
        /*045a*/ 	.byte	0x3f
	.zero		1


	//   ....[61]....
        /*045c*/ 	.word	0x000086f0
        /*0460*/ 	.word	0x00000015
        /*0464*/ 	.word	0x00000050
        /*0468*/ 	.short	0x010a
        /*046a*/ 	.byte	0x3f
	.zero		1


	//   ....[62]....
        /*046c*/ 	.word	0x00008a50
        /*0470*/ 	.word	0x00000006
        /*0474*/ 	.word	0x000000e8
        /*0478*/ 	.short	0x0101
        /*047a*/ 	.byte	0x3f
	.zero		1


	//   ....[63]....
        /*047c*/ 	.word	0x000091b0
        /*0480*/ 	.word	0x00000007
        /*0484*/ 	.word	0x00000000
        /*0488*/ 	.short	0x010a
        /*048a*/ 	.byte	0x3f
	.zero		1


	//   ....[64]....
        /*048c*/ 	.word	0x00009230
        /*0490*/ 	.word	0x00000009
        /*0494*/ 	.word	0x00000000
        /*0498*/ 	.short	0x010a
        /*049a*/ 	.byte	0x3f
	.zero		1


	//   ....[65]....
        /*049c*/ 	.word	0x000092c0
        /*04a0*/ 	.word	0x00000006
        /*04a4*/ 	.word	0x00000000
        /*04a8*/ 	.short	0x010a
        /*04aa*/ 	.byte	0x3f
	.zero		1


	//   ....[66]....
        /*04ac*/ 	.word	0x00009350
        /*04b0*/ 	.word	0x00000009
        /*04b4*/ 	.word	0x00000000
        /*04b8*/ 	.short	0x010a
        /*04ba*/ 	.byte	0x3f
	.zero		1


	//   ....[67]....
        /*04bc*/ 	.word	0x000093e0
        /*04c0*/ 	.word	0x00000006
        /*04c4*/ 	.word	0x00000000
        /*04c8*/ 	.short	0x010a
        /*04ca*/ 	.byte	0x3f
	.zero		1


	//   ....[68]....
        /*04cc*/ 	.word	0x00009470
        /*04d0*/ 	.word	0x00000009
        /*04d4*/ 	.word	0x00000000
        /*04d8*/ 	.short	0x010a
        /*04da*/ 	.byte	0x3f
	.zero		1


	//   ....[69]....
        /*04dc*/ 	.word	0x00009500
        /*04e0*/ 	.word	0x00000006
        /*04e4*/ 	.word	0x00000000
        /*04e8*/ 	.short	0x010a
        /*04ea*/ 	.byte	0x3f
	.zero		1


	//   ....[70]....
        /*04ec*/ 	.word	0x00009590
        /*04f0*/ 	.word	0x00000009
        /*04f4*/ 	.word	0x00000000
        /*04f8*/ 	.short	0x010a
        /*04fa*/ 	.byte	0x3f
	.zero		1


	//   ....[71]....
        /*04fc*/ 	.word	0x00009620
        /*0500*/ 	.word	0x00000006
        /*0504*/ 	.word	0x00000000
        /*0508*/ 	.short	0x010a
        /*050a*/ 	.byte	0x3f
	.zero		1


	//   ....[72]....
        /*050c*/ 	.word	0x000096b0
        /*0510*/ 	.word	0x00000003
        /*0514*/ 	.word	0x00000000
        /*0518*/ 	.short	0x010a
        /*051a*/ 	.byte	0x3f
	.zero		1


	//   ....[73]....
        /*051c*/ 	.word	0x00009720
        /*0520*/ 	.word	0x00000003
        /*0524*/ 	.word	0x00000000
        /*0528*/ 	.short	0x010a
        /*052a*/ 	.byte	0x3f
	.zero		1


	//   ....[74]....
        /*052c*/ 	.word	0x00009780
        /*0530*/ 	.word	0x00000004
        /*0534*/ 	.word	0x00000000
        /*0538*/ 	.short	0x010a
        /*053a*/ 	.byte	0x3f
	.zero		1


	//   ....[75]....
        /*053c*/ 	.word	0x000097d0
        /*0540*/ 	.word	0x00000018
        /*0544*/ 	.word	0x000000a0
        /*0548*/ 	.short	0x010a
        /*054a*/ 	.byte	0x3f
	.zero		1


	//   ....[76]....
        /*054c*/ 	.word	0x00009820
        /*0550*/ 	.word	0x00000015
        /*0554*/ 	.word	0x000000a0
        /*0558*/ 	.short	0x010a
        /*055a*/ 	.byte	0x3f
	.zero		1


	//   ....[77]....
        /*055c*/ 	.word	0x00009870
        /*0560*/ 	.word	0x0000000f
        /*0564*/ 	.word	0x000000a0
        /*0568*/ 	.short	0x010a
        /*056a*/ 	.byte	0x3f
	.zero		1


	//   ....[78]....
        /*056c*/ 	.word	0x000098c0
        /*0570*/ 	.word	0x0000000f
        /*0574*/ 	.word	0x000000a0
        /*0578*/ 	.short	0x010a
        /*057a*/ 	.byte	0x3f
	.zero		1


	//   ....[79]....
        /*057c*/ 	.word	0x00009920
        /*0580*/ 	.word	0x0000000a
        /*0584*/ 	.word	0x000000e8
        /*0588*/ 	.short	0x010a
        /*058a*/ 	.byte	0x3f
	.zero		1


	//   ....[80]....
        /*058c*/ 	.word	0x00009980
        /*0590*/ 	.word	0x00000005
        /*0594*/ 	.word	0x000000c0
        /*0598*/ 	.short	0x010a
        /*059a*/ 	.byte	0x3f
	.zero		1


	//   ....[81]....
        /*059c*/ 	.word	0x000099e0
        /*05a0*/ 	.word	0x00000005
        /*05a4*/ 	.word	0x000000c8
        /*05a8*/ 	.short	0x010a
        /*05aa*/ 	.byte	0x3f
	.zero		1


	//   ....[82]....
        /*05ac*/ 	.word	0x00009a40
        /*05b0*/ 	.word	0x00000005
        /*05b4*/ 	.word	0x000000d0
        /*05b8*/ 	.short	0x010a
        /*05ba*/ 	.byte	0x3f
	.zero		1


	//   ....[83]....
        /*05bc*/ 	.word	0x00009aa0
        /*05c0*/ 	.word	0x00000005
        /*05c4*/ 	.word	0x000000d8
        /*05c8*/ 	.short	0x010a
        /*05ca*/ 	.byte	0x3f
	.zero		1


	//   ....[84]....
        /*05cc*/ 	.word	0x00009af0
        /*05d0*/ 	.word	0x00000003
        /*05d4*/ 	.word	0x000000c0
        /*05d8*/ 	.short	0x010a
        /*05da*/ 	.byte	0x3f
	.zero		1


	//   ....[85]....
        /*05dc*/ 	.word	0x00009b40
        /*05e0*/ 	.word	0x00000003
        /*05e4*/ 	.word	0x000000c8
        /*05e8*/ 	.short	0x010a
        /*05ea*/ 	.byte	0x3f
	.zero		1


	//   ....[86]....
        /*05ec*/ 	.word	0x00009b90
        /*05f0*/ 	.word	0x00000003
        /*05f4*/ 	.word	0x000000d0
        /*05f8*/ 	.short	0x010a
        /*05fa*/ 	.byte	0x3f
	.zero		1


	//   ....[87]....
        /*05fc*/ 	.word	0x00009c60
        /*0600*/ 	.word	0x00000015
        /*0604*/ 	.word	0x00000050
        /*0608*/ 	.short	0x010a
        /*060a*/ 	.byte	0x3f
	.zero		1


	//   ....[88]....
        /*060c*/ 	.word	0x00009d30
        /*0610*/ 	.word	0x00000007
        /*0614*/ 	.word	0x00000000
        /*0618*/ 	.short	0x010a
        /*061a*/ 	.byte	0x3f
	.zero		1


	//   ....[89]....
        /*061c*/ 	.word	0x00009d80
        /*0620*/ 	.word	0x00000009
        /*0624*/ 	.word	0x00000000
        /*0628*/ 	.short	0x010a
        /*062a*/ 	.byte	0x3f
	.zero		1


	//   ....[90]....
        /*062c*/ 	.word	0x00009dd0
        /*0630*/ 	.word	0x00000006
        /*0634*/ 	.word	0x00000000
        /*0638*/ 	.short	0x010a
        /*063a*/ 	.byte	0x3f
	.zero		1


	//   ....[91]....
        /*063c*/ 	.word	0x00009e20
        /*0640*/ 	.word	0x00000009
        /*0644*/ 	.word	0x00000000
        /*0648*/ 	.short	0x010a
        /*064a*/ 	.byte	0x3f
	.zero		1


	//   ....[92]....
        /*064c*/ 	.word	0x00009e70
        /*0650*/ 	.word	0x00000006
        /*0654*/ 	.word	0x00000000
        /*0658*/ 	.short	0x010a
        /*065a*/ 	.byte	0x3f
	.zero		1


	//   ....[93]....
        /*065c*/ 	.word	0x00009ec0
        /*0660*/ 	.word	0x00000009
        /*0664*/ 	.word	0x00000000
        /*0668*/ 	.short	0x010a
        /*066a*/ 	.byte	0x3f
	.zero		1


	//   ....[94]....
        /*066c*/ 	.word	0x00009f10
        /*0670*/ 	.word	0x00000006
        /*0674*/ 	.word	0x00000000
        /*0678*/ 	.short	0x010a
        /*067a*/ 	.byte	0x3f
	.zero		1


	//   ....[95]....
        /*067c*/ 	.word	0x00009f60
        /*0680*/ 	.word	0x00000009
        /*0684*/ 	.word	0x00000000
        /*0688*/ 	.short	0x010a
        /*068a*/ 	.byte	0x3f
	.zero		1


	//   ....[96]....
        /*068c*/ 	.word	0x00009fb0
        /*0690*/ 	.word	0x00000006
        /*0694*/ 	.word	0x00000000
        /*0698*/ 	.short	0x010a
        /*069a*/ 	.byte	0x3f
	.zero		1


	//----- nvinfo : EIATTR_NUM_MBARRIERS
	.align		4
.L_36:
        /*069c*/ 	.byte	0x03, 0x38
        /*069e*/ 	.short	0x001e


	//----- nvinfo : EIATTR_EXIT_INSTR_OFFSETS
	.align		4
        /*06a0*/ 	.byte	0x04, 0x1c
        /*06a2*/ 	.short	(.L_38 - .L_37)


	//   ....[0]....
.L_37:
        /*06a4*/ 	.word	0x00000bd0


	//   ....[1]....
        /*06a8*/ 	.word	0x000013f0


	//   ....[2]....
        /*06ac*/ 	.word	0x00006b00


	//   ....[3]....
        /*06b0*/ 	.word	0x00007130


	//   ....[4]....
        /*06b4*/ 	.word	0x00007160


	//   ....[5]....
        /*06b8*/ 	.word	0x00008400


	//   ....[6]....
        /*06bc*/ 	.word	0x00009700


	//----- nvinfo : EIATTR_MAX_THREADS
	.align		4
.L_38:
        /*06c0*/ 	.byte	0x04, 0x05
        /*06c2*/ 	.short	(.L_40 - .L_39)
.L_39:
        /*06c4*/ 	.word	0x00000180
        /*06c8*/ 	.word	0x00000001
        /*06cc*/ 	.word	0x00000001


	//----- nvinfo : EIATTR_CRS_STACK_SIZE
	.align		4
.L_40:
        /*06d0*/ 	.byte	0x04, 0x1e
        /*06d2*/ 	.short	(.L_42 - .L_41)
.L_41:
        /*06d4*/ 	.word	0x00000000


	//----- nvinfo : EIATTR_CBANK_PARAM_SIZE
	.align		4
.L_42:
        /*06d8*/ 	.byte	0x03, 0x19
        /*06da*/ 	.short	0x0770


	//----- nvinfo : EIATTR_PARAM_CBANK
	.align		4
        /*06dc*/ 	.byte	0x04, 0x0a
        /*06de*/ 	.short	(.L_44 - .L_43)
	.align		4
.L_43:
        /*06e0*/ 	.word	index@(.nv.constant0._ZN7cutlass13device_kernelINS_4gemm6kernel13GemmUniversalIN4cute5tupleIJiiiiEEENS1_10collective13CollectiveMmaINS1_37MainloopSm90TmaGmmaWarpSpecializedFP8ILi10ENS5_IJNS4_1CILi1EEESB_SB_EEENS1_35KernelTmaWarpSpecializedCooperativeEEENS5_IJNSA_ILi256EEENSA_ILi64EEESG_EEENS_12float_e4m3_tENS5_IJlSB_lEEESI_SJ_NS4_8TiledMMAINS4_8MMA_AtomIJNS4_4SM904GMMA30MMA_64x64x32_F32E4M3E4M3_SS_TNILNSN_7ScaleInE1ELSP_1EEEEEENS4_6LayoutINS5_IJNSA_ILi2EEESB_SB_EEENS5_IJSB_NSA_ILi0EEESV_EEEEENS5_IJNS4_10UnderscoreESY_SY_EEEEENS4_13SM90_TMA_LOADENS4_14ComposedLayoutINS4_7SwizzleILi2ELi4ELi3EEENS4_18smem_ptr_flag_bitsILi8EEENSS_INS5_IJNSA_ILi8EEESG_EEENS5_IJSG_SB_EEEEEEEvNS4_8identityES11_S1B_vS1C_EENS_8epilogue10collective18CollectiveEpilogueINS1E_22Sm90TmaWarpSpecializedILi4ELi2ELi16ELb0ELb0EEEJSH_NS5_IJNSA_ILi128EEENSA_ILi32EEEEEESI_SJ_SI_SJ_NS1E_6fusion15FusionCallbacksIS1I_NS1M_23LinCombPerRowBiasEltActINS1E_6thread4ReLuESI_fSI_SI_fLi16ELNS_15FloatRoundStyleE2EEESH_S1L_JEEES11_NS12_INS13_ILi1ELi4ELi3EEES16_NSS_INS5_IJS17_S1K_EEENS5_IJS1K_SB_EEEEEEENS4_39AutoVectorizingCopyWithAssumedAlignmentILi128EEENS4_14SM90_TMA_STOREES1Y_S20_NS4_9Copy_AtomIJNS4_17SM90_U32x4_STSM_NENS_6half_tEEEEvEEEvvEEEEvNT_6ParamsE)
        /*06e4*/ 	.short	0x0210
        /*06e6*/ 	.short	0x0770


	//----- nvinfo : EIATTR_SW_WAR
	.align		4
.L_44:
        /*06e8*/ 	.byte	0x04, 0x36
        /*06ea*/ 	.short	(.L_46 - .L_45)
.L_45:
        /*06ec*/ 	.word	0x00000008
.L_46:


//--------------------- .nv.callgraph             --------------------------
	.section	.nv.callgraph,"",@"SHT_CUDA_CALLGRAPH"
	.align	4
	.sectionentsize	8
	.align		4
        /*0000*/ 	.word	0x00000000
	.align		4
        /*0004*/ 	.word	0xffffffff
	.align		4
        /*0008*/ 	.word	index@(_ZN7cutlass13device_kernelINS_4gemm6kernel13GemmUniversalIN4cute5tupleIJiiiiEEENS1_10collective13CollectiveMmaINS1_37MainloopSm90TmaGmmaWarpSpecializedFP8ILi10ENS5_IJNS4_1CILi1EEESB_SB_EEENS1_35KernelTmaWarpSpecializedCooperativeEEENS5_IJNSA_ILi256EEENSA_ILi64EEESG_EEENS_12float_e4m3_tENS5_IJlSB_lEEESI_SJ_NS4_8TiledMMAINS4_8MMA_AtomIJNS4_4SM904GMMA30MMA_64x64x32_F32E4M3E4M3_SS_TNILNSN_7ScaleInE1ELSP_1EEEEEENS4_6LayoutINS5_IJNSA_ILi2EEESB_SB_EEENS5_IJSB_NSA_ILi0EEESV_EEEEENS5_IJNS4_10UnderscoreESY_SY_EEEEENS4_13SM90_TMA_LOADENS4_14ComposedLayoutINS4_7SwizzleILi2ELi4ELi3EEENS4_18smem_ptr_flag_bitsILi8EEENSS_INS5_IJNSA_ILi8EEESG_EEENS5_IJSG_SB_EEEEEEEvNS4_8identityES11_S1B_vS1C_EENS_8epilogue10collective18CollectiveEpilogueINS1E_22Sm90TmaWarpSpecializedILi4ELi2ELi16ELb0ELb0EEEJSH_NS5_IJNSA_ILi128EEENSA_ILi32EEEEEESI_SJ_SI_SJ_NS1E_6fusion15FusionCallbacksIS1I_NS1M_23LinCombPerRowBiasEltActINS1E_6thread4ReLuESI_fSI_SI_fLi16ELNS_15FloatRoundStyleE2EEESH_S1L_JEEES11_NS12_INS13_ILi1ELi4ELi3EEES16_NSS_INS5_IJS17_S1K_EEENS5_IJS1K_SB_EEEEEEENS4_39AutoVectorizingCopyWithAssumedAlignmentILi128EEENS4_14SM90_TMA_STOREES1Y_S20_NS4_9Copy_AtomIJNS4_17SM90_U32x4_STSM_NENS_6half_tEEEEvEEEvvEEEEvNT_6ParamsE)
	.align		4
        /*000c*/ 	.word	index@(__assertfail)
	.align		4
        /*0010*/ 	.word	0x00000000
	.align		4
        /*0014*/ 	.word	0xfffffffe
	.align		4
        /*0018*/ 	.word	0x00000000
	.align		4
        /*001c*/ 	.word	0xfffffffd
	.align		4
        /*0020*/ 	.word	0x00000000
	.align		4
        /*0024*/ 	.word	0xfffffffc


//--------------------- .nv.constant4             --------------------------
	.section	.nv.constant4,"a",@progbits
	.align	8
	.align		8
.nv.constant4:
        /*0000*/ 	.dword	__assertfail
	.align		8
        /*0008*/ 	.dword	__unnamed_1
	.align		8
        /*0010*/ 	.dword	__unnamed_2
	.align		8
        /*0018*/ 	.dword	_ZN39_INTERNAL_0a1cbd2f_4_k_cu_b92a9b59_26174cuda3std3__45__cpo5beginE
	.align		8
        /*0020*/ 	.dword	_ZN39_INTERNAL_0a1cbd2f_4_k_cu_b92a9b59_26174cuda3std3__45__cpo3endE
	.align		8
        /*0028*/ 	.dword	_ZN39_INTERNAL_0a1cbd2f_4_k_cu_b92a9b59_26174cuda3std3__45__cpo6cbeginE
	.align		8
        /*0030*/ 	.dword	_ZN39_INTERNAL_0a1cbd2f_4_k_cu_b92a9b59_26174cuda3std3__45__cpo4cendE
	.align		8
        /*0038*/ 	.dword	_ZN39_INTERNAL_0a1cbd2f_4_k_cu_b92a9b59_26174cuda3std3__441_GLOBAL__N__0a1cbd2f_4_k_cu_b92a9b59_26176ignoreE
	.align		8
        /*0040*/ 	.dword	_ZN39_INTERNAL_0a1cbd2f_4_k_cu_b92a9b59_26174cuda3std3__419piecewise_constructE
	.align		8
        /*0048*/ 	.dword	_ZN39_INTERNAL_0a1cbd2f_4_k_cu_b92a9b59_26174cuda3std3__48in_placeE
	.align		8
        /*0050*/ 	.dword	_ZN39_INTERNAL_0a1cbd2f_4_k_cu_b92a9b59_26174cuda3std6ranges3__45__cpo4swapE
	.align		8
        /*0058*/ 	.dword	_ZN39_INTERNAL_0a1cbd2f_4_k_cu_b92a9b59_26174cuda3std6ranges3__45__cpo9iter_moveE
	.align		8
        /*0060*/ 	.dword	_ZN39_INTERNAL_0a1cbd2f_4_k_cu_b92a9b59_26174cute7productE
	.align		8
        /*0068*/ 	.dword	_ZN39_INTERNAL_0a1cbd2f_4_k_cu_b92a9b59_26174cute1_E
	.align		8
        /*0070*/ 	.dword	$str$24
	.align		8
        /*0078*/ 	.dword	$str$25


//--------------------- .text._ZN7cutlass13device_kernelINS_4gemm6kernel13GemmUniversalIN4cute5tupleIJiiiiEEENS1_10collective13CollectiveMmaINS1_37MainloopSm90TmaGmmaWarpSpecializedFP8ILi10ENS5_IJNS4_1CILi1EEESB_SB_EEENS1_35KernelTmaWarpSpecializedCooperativeEEENS5_IJNSA_ILi256EEENSA_ILi64EEESG_EEENS_12float_e4m3_tENS5_IJlSB_lEEESI_SJ_NS4_8TiledMMAINS4_8MMA_AtomIJNS4_4SM904GMMA30MMA_64x64x32_F32E4M3E4M3_SS_TNILNSN_7ScaleInE1ELSP_1EEEEEENS4_6LayoutINS5_IJNSA_ILi2EEESB_SB_EEENS5_IJSB_NSA_ILi0EEESV_EEEEENS5_IJNS4_10UnderscoreESY_SY_EEEEENS4_13SM90_TMA_LOADENS4_14ComposedLayoutINS4_7SwizzleILi2ELi4ELi3EEENS4_18smem_ptr_flag_bitsILi8EEENSS_INS5_IJNSA_ILi8EEESG_EEENS5_IJSG_SB_EEEEEEEvNS4_8identityES11_S1B_vS1C_EENS_8epilogue10collective18CollectiveEpilogueINS1E_22Sm90TmaWarpSpecializedILi4ELi2ELi16ELb0ELb0EEEJSH_NS5_IJNSA_ILi128EEENSA_ILi32EEEEEESI_SJ_SI_SJ_NS1E_6fusion15FusionCallbacksIS1I_NS1M_23LinCombPerRowBiasEltActINS1E_6thread4ReLuESI_fSI_SI_fLi16ELNS_15FloatRoundStyleE2EEESH_S1L_JEEES11_NS12_INS13_ILi1ELi4ELi3EEES16_NSS_INS5_IJS17_S1K_EEENS5_IJS1K_SB_EEEEEEENS4_39AutoVectorizingCopyWithAssumedAlignmentILi128EEENS4_14SM90_TMA_STOREES1Y_S20_NS4_9Copy_AtomIJNS4_17SM90_U32x4_STSM_NENS_6half_tEEEEvEEEvvEEEEvNT_6ParamsE --------------------------
	.section	.text._ZN7cutlass13device_kernelINS_4gemm6kernel13GemmUniversalIN4cute5tupleIJiiiiEEENS1_10collective13CollectiveMmaINS1_37MainloopSm90TmaGmmaWarpSpecializedFP8ILi10ENS5_IJNS4_1CILi1EEESB_SB_EEENS1_35KernelTmaWarpSpecializedCooperativeEEENS5_IJNSA_ILi256EEENSA_ILi64EEESG_EEENS_12float_e4m3_tENS5_IJlSB_lEEESI_SJ_NS4_8TiledMMAINS4_8MMA_AtomIJNS4_4SM904GMMA30MMA_64x64x32_F32E4M3E4M3_SS_TNILNSN_7ScaleInE1ELSP_1EEEEEENS4_6LayoutINS5_IJNSA_ILi2EEESB_SB_EEENS5_IJSB_NSA_ILi0EEESV_EEEEENS5_IJNS4_10UnderscoreESY_SY_EEEEENS4_13SM90_TMA_LOADENS4_14ComposedLayoutINS4_7SwizzleILi2ELi4ELi3EEENS4_18smem_ptr_flag_bitsILi8EEENSS_INS5_IJNSA_ILi8EEESG_EEENS5_IJSG_SB_EEEEEEEvNS4_8identityES11_S1B_vS1C_EENS_8epilogue10collective18CollectiveEpilogueINS1E_22Sm90TmaWarpSpecializedILi4ELi2ELi16ELb0ELb0EEEJSH_NS5_IJNSA_ILi128EEENSA_ILi32EEEEEESI_SJ_SI_SJ_NS1E_6fusion15FusionCallbacksIS1I_NS1M_23LinCombPerRowBiasEltActINS1E_6thread4ReLuESI_fSI_SI_fLi16ELNS_15FloatRoundStyleE2EEESH_S1L_JEEES11_NS12_INS13_ILi1ELi4ELi3EEES16_NSS_INS5_IJS17_S1K_EEENS5_IJS1K_SB_EEEEEEENS4_39AutoVectorizingCopyWithAssumedAlignmentILi128EEENS4_14SM90_TMA_STOREES1Y_S20_NS4_9Copy_AtomIJNS4_17SM90_U32x4_STSM_NENS_6half_tEEEEvEEEvvEEEEvNT_6ParamsE,"ax",@progbits
	.align	128
.text._ZN7cutlass13device_kernelINS_4gemm6kernel13GemmUniversalIN4cute5tupleIJiiiiEEENS1_10collective13CollectiveMmaINS1_37MainloopSm90TmaGmmaWarpSpecializedFP8ILi10ENS5_IJNS4_1CILi1EEESB_SB_EEENS1_35KernelTmaWarpSpecializedCooperativeEEENS5_IJNSA_ILi256EEENSA_ILi64EEESG_EEENS_12float_e4m3_tENS5_IJlSB_lEEESI_SJ_NS4_8TiledMMAINS4_8MMA_AtomIJNS4_4SM904GMMA30MMA_64x64x32_F32E4M3E4M3_SS_TNILNSN_7ScaleInE1ELSP_1EEEEEENS4_6LayoutINS5_IJNSA_ILi2EEESB_SB_EEENS5_IJSB_NSA_ILi0EEESV_EEEEENS5_IJNS4_10UnderscoreESY_SY_EEEEENS4_13SM90_TMA_LOADENS4_14ComposedLayoutINS4_7SwizzleILi2ELi4ELi3EEENS4_18smem_ptr_flag_bitsILi8EEENSS_INS5_IJNSA_ILi8EEESG_EEENS5_IJSG_SB_EEEEEEEvNS4_8identityES11_S1B_vS1C_EENS_8epilogue10collective18CollectiveEpilogueINS1E_22Sm90TmaWarpSpecializedILi4ELi2ELi16ELb0ELb0EEEJSH_NS5_IJNSA_ILi128EEENSA_ILi32EEEEEESI_SJ_SI_SJ_NS1E_6fusion15FusionCallbacksIS1I_NS1M_23LinCombPerRowBiasEltActINS1E_6thread4ReLuESI_fSI_SI_fLi16ELNS_15FloatRoundStyleE2EEESH_S1L_JEEES11_NS12_INS13_ILi1ELi4ELi3EEES16_NSS_INS5_IJS17_S1K_EEENS5_IJS1K_SB_EEEEEEENS4_39AutoVectorizingCopyWithAssumedAlignmentILi128EEENS4_14SM90_TMA_STOREES1Y_S20_NS4_9Copy_AtomIJNS4_17SM90_U32x4_STSM_NENS_6half_tEEEEvEEEvvEEEEvNT_6ParamsE:
        .type           _ZN7cutlass13device_kernelINS_4gemm6kernel13GemmUniversalIN4cute5tupleIJiiiiEEENS1_10collective13CollectiveMmaINS1_37MainloopSm90TmaGmmaWarpSpecializedFP8ILi10ENS5_IJNS4_1CILi1EEESB_SB_EEENS1_35KernelTmaWarpSpecializedCooperativeEEENS5_IJNSA_ILi256EEENSA_ILi64EEESG_EEENS_12float_e4m3_tENS5_IJlSB_lEEESI_SJ_NS4_8TiledMMAINS4_8MMA_AtomIJNS4_4SM904GMMA30MMA_64x64x32_F32E4M3E4M3_SS_TNILNSN_7ScaleInE1ELSP_1EEEEEENS4_6LayoutINS5_IJNSA_ILi2EEESB_SB_EEENS5_IJSB_NSA_ILi0EEESV_EEEEENS5_IJNS4_10UnderscoreESY_SY_EEEEENS4_13SM90_TMA_LOADENS4_14ComposedLayoutINS4_7SwizzleILi2ELi4ELi3EEENS4_18smem_ptr_flag_bitsILi8EEENSS_INS5_IJNSA_ILi8EEESG_EEENS5_IJSG_SB_EEEEEEEvNS4_8identityES11_S1B_vS1C_EENS_8epilogue10collective18CollectiveEpilogueINS1E_22Sm90TmaWarpSpecializedILi4ELi2ELi16ELb0ELb0EEEJSH_NS5_IJNSA_ILi128EEENSA_ILi32EEEEEESI_SJ_SI_SJ_NS1E_6fusion15FusionCallbacksIS1I_NS1M_23LinCombPerRowBiasEltActINS1E_6thread4ReLuESI_fSI_SI_fLi16ELNS_15FloatRoundStyleE2EEESH_S1L_JEEES11_NS12_INS13_ILi1ELi4ELi3EEES16_NSS_INS5_IJS17_S1K_EEENS5_IJS1K_SB_EEEEEEENS4_39AutoVectorizingCopyWithAssumedAlignmentILi128EEENS4_14SM90_TMA_STOREES1Y_S20_NS4_9Copy_AtomIJNS4_17SM90_U32x4_STSM_NENS_6half_tEEEEvEEEvvEEEEvNT_6ParamsE,@function
        .size           _ZN7cutlass13device_kernelINS_4gemm6kernel13GemmUniversalIN4cute5tupleIJiiiiEEENS1_10collective13CollectiveMmaINS1_37MainloopSm90TmaGmmaWarpSpecializedFP8ILi10ENS5_IJNS4_1CILi1EEESB_SB_EEENS1_35KernelTmaWarpSpecializedCooperativeEEENS5_IJNSA_ILi256EEENSA_ILi64EEESG_EEENS_12float_e4m3_tENS5_IJlSB_lEEESI_SJ_NS4_8TiledMMAINS4_8MMA_AtomIJNS4_4SM904GMMA30MMA_64x64x32_F32E4M3E4M3_SS_TNILNSN_7ScaleInE1ELSP_1EEEEEENS4_6LayoutINS5_IJNSA_ILi2EEESB_SB_EEENS5_IJSB_NSA_ILi0EEESV_EEEEENS5_IJNS4_10UnderscoreESY_SY_EEEEENS4_13SM90_TMA_LOADENS4_14ComposedLayoutINS4_7SwizzleILi2ELi4ELi3EEENS4_18smem_ptr_flag_bitsILi8EEENSS_INS5_IJNSA_ILi8EEESG_EEENS5_IJSG_SB_EEEEEEEvNS4_8identityES11_S1B_vS1C_EENS_8epilogue10collective18CollectiveEpilogueINS1E_22Sm90TmaWarpSpecializedILi4ELi2ELi16ELb0ELb0EEEJSH_NS5_IJNSA_ILi128EEENSA_ILi32EEEEEESI_SJ_SI_SJ_NS1E_6fusion15FusionCallbacksIS1I_NS1M_23LinCombPerRowBiasEltActINS1E_6thread4ReLuESI_fSI_SI_fLi16ELNS_15FloatRoundStyleE2EEESH_S1L_JEEES11_NS12_INS13_ILi1ELi4ELi3EEES16_NSS_INS5_IJS17_S1K_EEENS5_IJS1K_SB_EEEEEEENS4_39AutoVectorizingCopyWithAssumedAlignmentILi128EEENS4_14SM90_TMA_STOREES1Y_S20_NS4_9Copy_AtomIJNS4_17SM90_U32x4_STSM_NENS_6half_tEEEEvEEEvvEEEEvNT_6ParamsE,(.L_x_202 - _ZN7cutlass13device_kernelINS_4gemm6kernel13GemmUniversalIN4cute5tupleIJiiiiEEENS1_10collective13CollectiveMmaINS1_37MainloopSm90TmaGmmaWarpSpecializedFP8ILi10ENS5_IJNS4_1CILi1EEESB_SB_EEENS1_35KernelTmaWarpSpecializedCooperativeEEENS5_IJNSA_ILi256EEENSA_ILi64EEESG_EEENS_12float_e4m3_tENS5_IJlSB_lEEESI_SJ_NS4_8TiledMMAINS4_8MMA_AtomIJNS4_4SM904GMMA30MMA_64x64x32_F32E4M3E4M3_SS_TNILNSN_7ScaleInE1ELSP_1EEEEEENS4_6LayoutINS5_IJNSA_ILi2EEESB_SB_EEENS5_IJSB_NSA_ILi0EEESV_EEEEENS5_IJNS4_10UnderscoreESY_SY_EEEEENS4_13SM90_TMA_LOADENS4_14ComposedLayoutINS4_7SwizzleILi2ELi4ELi3EEENS4_18smem_ptr_flag_bitsILi8EEENSS_INS5_IJNSA_ILi8EEESG_EEENS5_IJSG_SB_EEEEEEEvNS4_8identityES11_S1B_vS1C_EENS_8epilogue10collective18CollectiveEpilogueINS1E_22Sm90TmaWarpSpecializedILi4ELi2ELi16ELb0ELb0EEEJSH_NS5_IJNSA_ILi128EEENSA_ILi32EEEEEESI_SJ_SI_SJ_NS1E_6fusion15FusionCallbacksIS1I_NS1M_23LinCombPerRowBiasEltActINS1E_6thread4ReLuESI_fSI_SI_fLi16ELNS_15FloatRoundStyleE2EEESH_S1L_JEEES11_NS12_INS13_ILi1ELi4ELi3EEES16_NSS_INS5_IJS17_S1K_EEENS5_IJS1K_SB_EEEEEEENS4_39AutoVectorizingCopyWithAssumedAlignmentILi128EEENS4_14SM90_TMA_STOREES1Y_S20_NS4_9Copy_AtomIJNS4_17SM90_U32x4_STSM_NENS_6half_tEEEEvEEEvvEEEEvNT_6ParamsE)
        .other          _ZN7cutlass13device_kernelINS_4gemm6kernel13GemmUniversalIN4cute5tupleIJiiiiEEENS1_10collective13CollectiveMmaINS1_37MainloopSm90TmaGmmaWarpSpecializedFP8ILi10ENS5_IJNS4_1CILi1EEESB_SB_EEENS1_35KernelTmaWarpSpecializedCooperativeEEENS5_IJNSA_ILi256EEENSA_ILi64EEESG_EEENS_12float_e4m3_tENS5_IJlSB_lEEESI_SJ_NS4_8TiledMMAINS4_8MMA_AtomIJNS4_4SM904GMMA30MMA_64x64x32_F32E4M3E4M3_SS_TNILNSN_7ScaleInE1ELSP_1EEEEEENS4_6LayoutINS5_IJNSA_ILi2EEESB_SB_EEENS5_IJSB_NSA_ILi0EEESV_EEEEENS5_IJNS4_10UnderscoreESY_SY_EEEEENS4_13SM90_TMA_LOADENS4_14ComposedLayoutINS4_7SwizzleILi2ELi4ELi3EEENS4_18smem_ptr_flag_bitsILi8EEENSS_INS5_IJNSA_ILi8EEESG_EEENS5_IJSG_SB_EEEEEEEvNS4_8identityES11_S1B_vS1C_EENS_8epilogue10collective18CollectiveEpilogueINS1E_22Sm90TmaWarpSpecializedILi4ELi2ELi16ELb0ELb0EEEJSH_NS5_IJNSA_ILi128EEENSA_ILi32EEEEEESI_SJ_SI_SJ_NS1E_6fusion15FusionCallbacksIS1I_NS1M_23LinCombPerRowBiasEltActINS1E_6thread4ReLuESI_fSI_SI_fLi16ELNS_15FloatRoundStyleE2EEESH_S1L_JEEES11_NS12_INS13_ILi1ELi4ELi3EEES16_NSS_INS5_IJS17_S1K_EEENS5_IJS1K_SB_EEEEEEENS4_39AutoVectorizingCopyWithAssumedAlignmentILi128EEENS4_14SM90_TMA_STOREES1Y_S20_NS4_9Copy_AtomIJNS4_17SM90_U32x4_STSM_NENS_6half_tEEEEvEEEvvEEEEvNT_6ParamsE,@"STO_CUDA_ENTRY STV_DEFAULT"
_ZN7cutlass13device_kernelINS_4gemm6kernel13GemmUniversalIN4cute5tupleIJiiiiEEENS1_10collective13CollectiveMmaINS1_37MainloopSm90TmaGmmaWarpSpecializedFP8ILi10ENS5_IJNS4_1CILi1EEESB_SB_EEENS1_35KernelTmaWarpSpecializedCooperativeEEENS5_IJNSA_ILi256EEENSA_ILi64EEESG_EEENS_12float_e4m3_tENS5_IJlSB_lEEESI_SJ_NS4_8TiledMMAINS4_8MMA_AtomIJNS4_4SM904GMMA30MMA_64x64x32_F32E4M3E4M3_SS_TNILNSN_7ScaleInE1ELSP_1EEEEEENS4_6LayoutINS5_IJNSA_ILi2EEESB_SB_EEENS5_IJSB_NSA_ILi0EEESV_EEEEENS5_IJNS4_10UnderscoreESY_SY_EEEEENS4_13SM90_TMA_LOADENS4_14ComposedLayoutINS4_7SwizzleILi2ELi4ELi3EEENS4_18smem_ptr_flag_bitsILi8EEENSS_INS5_IJNSA_ILi8EEESG_EEENS5_IJSG_SB_EEEEEEEvNS4_8identityES11_S1B_vS1C_EENS_8epilogue10collective18CollectiveEpilogueINS1E_22Sm90TmaWarpSpecializedILi4ELi2ELi16ELb0ELb0EEEJSH_NS5_IJNSA_ILi128EEENSA_ILi32EEEEEESI_SJ_SI_SJ_NS1E_6fusion15FusionCallbacksIS1I_NS1M_23LinCombPerRowBiasEltActINS1E_6thread4ReLuESI_fSI_SI_fLi16ELNS_15FloatRoundStyleE2EEESH_S1L_JEEES11_NS12_INS13_ILi1ELi4ELi3EEES16_NSS_INS5_IJS17_S1K_EEENS5_IJS1K_SB_EEEEEEENS4_39AutoVectorizingCopyWithAssumedAlignmentILi128EEENS4_14SM90_TMA_STOREES1Y_S20_NS4_9Copy_AtomIJNS4_17SM90_U32x4_STSM_NENS_6half_tEEEEvEEEvvEEEEvNT_6ParamsE:
[----:B------:R-:W1:Y:S01]  /*0000*/  LDC R1, c[0x0][0x28] ;  /* 0x00000a00ff017b82 */ /* 0x000e620000000800 */
[----:B------:R-:W2:Y:S07]  /*0010*/  S2R R18, SR_TID.X ;  /* 0x0000000000127919 */ /* 0x000eae0000002100 */
[----:B------:R-:W3:Y:S01]  /*0020*/  LDC.64 R8, c[0x0][0x588] ;  /* 0x00016200ff087b82 */ /* 0x000ee20000000a00 */
[----:B------:R-:W-:Y:S01]  /*0030*/  ELECT P0, URZ, PT ;  /* 0x00000000003f782f */ /* 0x000fe20003800000 */
[----:B------:R-:W-:Y:S01]  /*0040*/  BSSY B0, `(.L_x_0) ;  /* 0x0000016000007945 */ /* 0x000fe20003800000 */
[----:B--2---:R-:W-:-:S02]  /*0050*/  SHF.R.U32.HI R0, RZ, 0x5, R18 ;  /* 0x00000005ff007819 */ /* 0x004fc40000011612 */
[----:B------:R-:W-:-:S03]  /*0060*/  SHF.R.U32.HI R4, RZ, 0x7, R18 ;  /* 0x00000007ff047819 */ /* 0x000fc60000011612 */
[----:B------:R-:W2:Y:S04]  /*0070*/  SHFL.IDX PT, R3, R0, RZ, 0x1f ;  /* 0x00001fff00037589 */ /* 0x000ea800000e0000 */
[----:B------:R4:W1:Y:S01]  /*0080*/  SHFL.IDX PT, R6, R4, RZ, 0x1f ;  /* 0x00001fff04067589 */ /* 0x00086200000e0000 */
[----:B--2---:R-:W-:Y:S02]  /*0090*/  ISETP.NE.OR P0, PT, R3, RZ, !P0 ;  /* 0x000000ff0300720c */ /* 0x004fe40004705670 */
[----:B------:R-:W-:-:S11]  /*00a0*/  SHF.R.S32.HI R2, RZ, 0x1f, R3 ;  /* 0x0000001fff027819 */ /* 0x000fd60000011403 */
[----:B-1-34-:R-:W-:Y:S05]  /*00b0*/  @P0 BRA `(.L_x_1) ;  /* 0x0000000000380947 */ /* 0x01afea0003800000 */
[----:B------:R-:W-:Y:S02]  /*00c0*/  ULDC.64 UR4, c[0x0][0x198] ;  /* 0x0000660000047ab9 */ /* 0x000fe40000000a00 */
[----:B------:R-:W-:Y:S02]  /*00d0*/  UIADD3 UR6, UP0, UR4, 0xf0, URZ ;  /* 0x000000f004067890 */ /* 0x000fe4000ff1e03f */
[----:B------:R-:W-:Y:S02]  /*00e0*/  UIADD3 UR8, UP1, UR4, 0x1f0, URZ ;  /* 0x000001f004087890 */ /* 0x000fe4000ff3e03f */
[----:B------:R-:W-:Y:S02]  /*00f0*/  UIADD3 UR10, UP2, UR4, 0x3f0, URZ ;  /* 0x000003f0040a7890 */ /* 0x000fe4000ff5e03f */
[----:B------:R-:W-:Y:S02]  /*0100*/  UIADD3 UR4, UP3, UR4, 0x4f0, URZ ;  /* 0x000004f004047890 */ /* 0x000fe4000ff7e03f */
[----:B------:R-:W-:-:S02]  /*0110*/  UIADD3.X UR7, URZ, UR5, URZ, UP0, !UPT ;  /* 0x000000053f077290 */ /* 0x000fc400087fe43f */
[----:B------:R-:W-:Y:S02]  /*0120*/  UIADD3.X UR9, URZ, UR5, URZ, UP1, !UPT ;  /* 0x000000053f097290 */ /* 0x000fe40008ffe43f */
[----:B------:R-:W-:Y:S02]  /*0130*/  UIADD3.X UR11, URZ, UR5, URZ, UP2, !UPT ;  /* 0x000000053f0b7290 */ /* 0x000fe400097fe43f */
[----:B------:R-:W-:-:S03]  /*0140*/  UIADD3.X UR5, URZ, UR5, URZ, UP3, !UPT ;  /* 0x000000053f057290 */ /* 0x000fc60009ffe43f */
[----:B------:R1:W-:Y:S02]  /*0150*/  UTMACCTL.PF [UR6] ;  /* 0x00000000060079b9 */ /* 0x0003e40008040000 */
[----:B------:R1:W-:Y:S02]  /*0160*/  UTMACCTL.PF [UR8] ;  /* 0x00000000080079b9 */ /* 0x0003e40008040000 */
[----:B------:R1:W-:Y:S02]  /*0170*/  UTMACCTL.PF [UR10] ;  /* 0x000000000a0079b9 */ /* 0x0003e40008040000 */
[----:B------:R1:W-:Y:S02]  /*0180*/  UTMACCTL.PF [UR4] ;  /* 0x00000000040079b9 */ /* 0x0003e40008040000 */
[----:B-1----:R-:W-:Y:S01]  /*0190*/  NOP ;  /* 0x0000000000007918 */ /* 0x002fe20000000000 */
.L_x_1:
[----:B------:R-:W-:Y:S05]  /*01a0*/  BSYNC B0 ;  /* 0x0000000000007941 */ /* 0x000fea0003800000 */
.L_x_0:
[----:B------:R-:W-:Y:S01]  /*01b0*/  ULDC.64 UR4, c[0x0][0x590] ;  /* 0x0001640000047ab9 */ /* 0x000fe20000000a00 */
[----:B------:R-:W-:Y:S01]  /*01c0*/  LEA.HI R2, R2, R3, RZ, 0x2 ;  /* 0x0000000302027211 */ /* 0x000fe200078f10ff */
[----:B------:R-:W-:Y:S01]  /*01d0*/  ULDC.64 UR40, c[0x0][0x208] ;  /* 0x0000820000287ab9 */ /* 0x000fe20000000a00 */
[----:B------:R-:W-:Y:S01]  /*01e0*/  ISETP.NE.U32.AND P2, PT, RZ, UR4, PT ;  /* 0x00000004ff007c0c */ /* 0x000fe2000bf45070 */
[----:B------:R-:W-:Y:S01]  /*01f0*/  IMAD.MOV.U32 R4, RZ, RZ, R8 ;  /* 0x000000ffff047224 */ /* 0x000fe200078e0008 */
[----:B------:R-:W-:Y:S01]  /*0200*/  LOP3.LUT R2, R2, 0xfffffffc, RZ, 0xc0, !PT ;  /* 0xfffffffc02027812 */ /* 0x000fe200078ec0ff */
[----:B------:R-:W-:Y:S01]  /*0210*/  IMAD.MOV.U32 R5, RZ, RZ, R9 ;  /* 0x000000ffff057224 */ /* 0x000fe200078e0009 */
[----:B------:R-:W-:-:S03]  /*0220*/  ISETP.NE.AND.EX P3, PT, RZ, UR5, PT, P2 ;  /* 0x00000005ff007c0c */ /* 0x000fc6000bf65320 */
[--C-:B------:R-:W-:Y:S01]  /*0230*/  IMAD.IADD R3, R3, 0x1, -R2.reuse ;  /* 0x0000000103037824 */ /* 0x100fe200078e0a02 */
[----:B------:R-:W-:-:S09]  /*0240*/  PRMT R2, RZ, 0x7610, R2 ;  /* 0x00007610ff027816 */ /* 0x000fd20000000002 */
[----:B------:R-:W-:Y:S05]  /*0250*/  @P3 BRA `(.L_x_2) ;  /* 0x0000000000303947 */ /* 0x000fea0003800000 */
[----:B------:R-:W-:Y:S02]  /*0260*/  ULDC.64 UR6, c[0x0][0x588] ;  /* 0x0001620000067ab9 */ /* 0x000fe40000000a00 */
[----:B------:R-:W-:-:S04]  /*0270*/  ISETP.NE.U32.AND P0, PT, RZ, UR6, PT ;  /* 0x00000006ff007c0c */ /* 0x000fc8000bf05070 */
[----:B------:R-:W-:-:S13]  /*0280*/  ISETP.NE.AND.EX P0, PT, RZ, UR7, PT, P0 ;  /* 0x00000007ff007c0c */ /* 0x000fda000bf05300 */
[----:B------:R-:W-:Y:S05]  /*0290*/  @!P0 BRA `(.L_x_3) ;  /* 0x0000000000108947 */ /* 0x000fea0003800000 */
[----:B------:R-:W2:Y:S02]  /*02a0*/  LDG.E R2, desc[UR40][R4.64] ;  /* 0x0000002804027981 */ /* 0x000ea4000c1e1900 */
[----:B--2---:R-:W-:Y:S01]  /*02b0*/  FSETP.NEU.AND P1, PT, R2, RZ, PT ;  /* 0x000000ff0200720b */ /* 0x004fe20003f2d000 */
[----:B------:R-:W-:Y:S01]  /*02c0*/  IMAD.MOV.U32 R2, RZ, RZ, 0x1 ;  /* 0x00000001ff027424 */ /* 0x000fe200078e00ff */
[----:B------:R-:W-:Y:S11]  /*02d0*/  BRA `(.L_x_2) ;  /* 0x0000000000107947 */ /* 0x000ff60003800000 */
.L_x_3:
[----:B------:R-:W-:Y:S01]  /*02e0*/  ULDC UR6, c[0x0][0x580] ;  /* 0x0001600000067ab9 */ /* 0x000fe20000000800 */
[----:B------:R-:W-:Y:S02]  /*02f0*/  MOV R2, 0x1 ;  /* 0x0000000100027802 */ /* 0x000fe40000000f00 */
[----:B------:R-:W-:Y:S02]  /*0300*/  CS2R R4, SRZ ;  /* 0x0000000000047805 */ /* 0x000fe4000001ff00 */
[----:B------:R-:W-:-:S13]  /*0310*/  FSETP.NEU.AND P1, PT, RZ, UR6, PT ;  /* 0x00000006ff007c0b */ /* 0x000fda000bf2d000 */
.L_x_2:
[----:B------:R-:W-:Y:S02]  /*0320*/  ISETP.NE.U32.AND P4, PT, R4, RZ, PT ;  /* 0x000000ff0400720c */ /* 0x000fe40003f85070 */
[----:B------:R-:W-:Y:S02]  /*0330*/  ISETP.NE.AND.EX P5, PT, RZ, UR5, PT, P2 ;  /* 0x00000005ff007c0c */ /* 0x000fe4000bfa5320 */
[----:B------:R-:W-:Y:S02]  /*0340*/  ISETP.NE.AND.EX P2, PT, R5, RZ, PT, P4 ;  /* 0x000000ff0500720c */ /* 0x000fe40003f45340 */
[----:B------:R-:W-:-:S11]  /*0350*/  PLOP3.LUT P0, PT, PT, PT, PT, 0x8, 0x0 ;  /* 0x000000000000781c */ /* 0x000fd60003f0e170 */
[----:B------:R-:W-:Y:S05]  /*0360*/  @P2 BRA P5, `(.L_x_4) ;  /* 0x0000000000342947 */ /* 0x000fea0002800000 */
[----:B------:R-:W-:-:S04]  /*0370*/  ISETP.NE.U32.AND P0, PT, RZ, UR4, PT ;  /* 0x00000004ff007c0c */ /* 0x000fc8000bf05070 */
[----:B------:R-:W-:-:S13]  /*0380*/  ISETP.NE.AND.EX P0, PT, RZ, UR5, PT, P0 ;  /* 0x00000005ff007c0c */ /* 0x000fda000bf05300 */
[----:B------:R-:W-:Y:S05]  /*0390*/  @!P0 BRA `(.L_x_5) ;  /* 0x0000000000248947 */ /* 0x000fea0003800000 */
[----:B------:R-:W-:Y:S02]  /*03a0*/  PRMT R2, R2, 0x9910, RZ ;  /* 0x0000991002027816 */ /* 0x000fe400000000ff */
[----:B------:R-:W-:Y:S02]  /*03b0*/  ISETP.NE.U32.AND P0, PT, R4, RZ, PT ;  /* 0x000000ff0400720c */ /* 0x000fe40003f05070 */
[----:B------:R-:W-:Y:S02]  /*03c0*/  ISETP.NE.AND P2, PT, R2, RZ, PT ;  /* 0x000000ff0200720c */ /* 0x000fe40003f45270 */
[----:B------:R-:W-:Y:S02]  /*03d0*/  ISETP.NE.AND.EX P0, PT, R5, RZ, PT, P0 ;  /* 0x000000ff0500720c */ /* 0x000fe40003f05300 */
[----:B------:R-:W-:-:S09]  /*03e0*/  SEL R2, RZ, 0xffffffff, P1 ;  /* 0xffffffffff027807 */ /* 0x000fd20000800000 */
[----:B------:R-:W-:-:S04]  /*03f0*/  @!P2 SEL R2, RZ, 0xffffffff, P0 ;  /* 0xffffffffff02a807 */ /* 0x000fc80000000000 */
[----:B------:R-:W-:-:S04]  /*0400*/  LOP3.LUT R2, R2, 0x1, RZ, 0xc0, !PT ;  /* 0x0000000102027812 */ /* 0x000fc800078ec0ff */
[----:B------:R-:W-:Y:S01]  /*0410*/  ISETP.EQ.U32.AND P0, PT, R2, 0x1, PT ;  /* 0x000000010200780c */ /* 0x000fe20003f02070 */
[----:B------:R-:W-:-:S12]  /*0420*/  BRA `(.L_x_4) ;  /* 0x0000000000047947 */ /* 0x000fd80003800000 */
.L_x_5:
[----:B------:R-:W-:-:S13]  /*0430*/  PLOP3.LUT P0, PT, P1, PT, PT, 0x8, 0x0 ;  /* 0x000000000000781c */ /* 0x000fda0000f0e170 */
.L_x_4:
[----:B------:R-:W1:Y:S02]  /*0440*/  SHFL.IDX PT, R2, R0, RZ, 0x1f ;  /* 0x00001fff00027589 */ /* 0x000e6400000e0000 */
[----:B-1----:R-:W-:-:S13]  /*0450*/  ISETP.NE.AND P1, PT, R2, RZ, PT ;  /* 0x000000ff0200720c */ /* 0x002fda0003f25270 */
[----:B------:R-:W-:Y:S05]  /*0460*/  @P1 BRA `(.L_x_6) ;  /* 0x0000000000941947 */ /* 0x000fea0003800000 */
[----:B------:R-:W-:Y:S01]  /*0470*/  ELECT P1, URZ, PT ;  /* 0x00000000003f782f */ /* 0x000fe20003820000 */
[----:B------:R-:W-:-:S12]  /*0480*/  BSSY B0, `(.L_x_6) ;  /* 0x0000023000007945 */ /* 0x000fd80003800000 */
[----:B------:R-:W-:Y:S05]  /*0490*/  @!P1 BRA `(.L_x_7) ;  /* 0x0000000000849947 */ /* 0x000fea0003800000 */
[----:B------:R-:W1:Y:S01]  /*04a0*/  S2UR UR8, SR_CgaCtaId ;  /* 0x00000000000879c3 */ /* 0x000e620000008800 */
[----:B------:R-:W-:Y:S01]  /*04b0*/  UMOV UR4, 0x400 ;  /* 0x0000040000047882 */ /* 0x000fe20000000000 */
[----:B------:R-:W-:Y:S01]  /*04c0*/  UMOV UR5, 0x1 ;  /* 0x0000000100057882 */ /* 0x000fe20000000000 */
[----:B------:R-:W-:Y:S02]  /*04d0*/  UMOV UR6, 0x100 ;  /* 0x0000010000067882 */ /* 0x000fe40000000000 */
[----:B------:R-:W-:-:S04]  /*04e0*/  UIADD3 UR6, -UR6, 0x100000, URZ ;  /* 0x0010000006067890 */ /* 0x000fc8000fffe13f */
[----:B------:R-:W-:Y:S02]  /*04f0*/  USHF.L.U32 UR7, UR6, 0xb, URZ ;  /* 0x0000000b06077899 */ /* 0x000fe4000800063f */
[----:B------:R-:W-:Y:S02]  /*0500*/  USHF.L.U32 UR6, UR6, 0x1, URZ ;  /* 0x0000000106067899 */ /* 0x000fe4000800063f */
[----:B-1----:R-:W-:Y:S02]  /*0510*/  ULEA UR8, UR8, UR4, 0x18 ;  /* 0x0000000408087291 */ /* 0x002fe4000f8ec03f */
[----:B------:R-:W-:-:S04]  /*0520*/  UIADD3 UR4, -UR5, 0x100000, URZ ;  /* 0x0010000005047890 */ /* 0x000fc8000fffe13f */
[----:B------:R-:W-:Y:S02]  /*0530*/  USHF.L.U32 UR5, UR4, 0xb, URZ ;  /* 0x0000000b04057899 */ /* 0x000fe4000800063f */
[----:B------:R-:W-:Y:S01]  /*0540*/  USHF.L.U32 UR4, UR4, 0x1, URZ ;  /* 0x0000000104047899 */ /* 0x000fe2000800063f */
[----:B------:R-:W1:Y:S11]  /*0550*/  FENCE.VIEW.ASYNC.S ;  /* 0x00000000000073c6 */ /* 0x000e760000000000 */
[----:B-1----:R1:W2:Y:S01]  /*0560*/  SYNCS.EXCH.64 URZ, [UR8], UR4 ;  /* 0x00000004083f75b2 */ /* 0x0022a20008000100 */
[----:B------:R1:W3:Y:S01]  /*0570*/  SYNCS.EXCH.64 URZ, [UR8+0x50], UR6 ;  /* 0x00005006083f75b2 */ /* 0x0002e20008000100 */
[----:B------:R1:W4:Y:S01]  /*0580*/  SYNCS.EXCH.64 URZ, [UR8+0x8], UR4 ;  /* 0x00000804083f75b2 */ /* 0x0003220008000100 */
[----:B------:R1:W1:Y:S01]  /*0590*/  SYNCS.EXCH.64 URZ, [UR8+0x58], UR6 ;  /* 0x00005806083f75b2 */ /* 0x0002620008000100 */
        /* <DEDUP_REMOVED lines=16> */
[----:B------:R-:W-:Y:S01]  /*06a0*/  NOP ;  /* 0x0000000000007918 */ /* 0x000fe20000000000 */
.L_x_7:
[----:B-1----:R-:W-:Y:S05]  /*06b0*/  BSYNC B0 ;  /* 0x0000000000007941 */ /* 0x002fea0003800000 */
.L_x_6:
[----:B------:R-:W1:Y:S01]  /*06c0*/  SHFL.IDX PT, R4, R0, RZ, 0x1f ;  /* 0x00001fff00047589 */ /* 0x000e6200000e0000 */
[----:B------:R-:W2:Y:S01]  /*06d0*/  LDC R2, c[0x0][0x904] ;  /* 0x00024100ff027b82 */ /* 0x000ea20000000800 */
[----:B------:R-:W-:Y:S01]  /*06e0*/  NOP ;  /* 0x0000000000007918 */ /* 0x000fe20000000000 */
[----:B-1----:R-:W-:-:S13]  /*06f0*/  ISETP.NE.AND P1, PT, R4, RZ, PT ;  /* 0x000000ff0400720c */ /* 0x002fda0003f25270 */
[----:B------:R-:W-:Y:S05]  /*0700*/  @P1 BRA `(.L_x_8) ;  /* 0x0000000000581947 */ /* 0x000fea0003800000 */
[----:B------:R-:W1:Y:S01]  /*0710*/  S2UR UR5, SR_CgaCtaId ;  /* 0x00000000000579c3 */ /* 0x000e620000008800 */
[----:B------:R-:W-:Y:S01]  /*0720*/  UMOV UR4, 0x400 ;  /* 0x0000040000047882 */ /* 0x000fe20000000000 */
[----:B------:R-:W-:Y:S01]  /*0730*/  UMOV UR6, 0x20 ;  /* 0x0000002000067882 */ /* 0x000fe20000000000 */
[----:B------:R-:W-:Y:S01]  /*0740*/  UMOV UR7, 0x100 ;  /* 0x0000010000077882 */ /* 0x000fe20000000000 */
[----:B------:R-:W-:Y:S01]  /*0750*/  ELECT P1, URZ, PT ;  /* 0x00000000003f782f */ /* 0x000fe20003820000 */
[----:B-1----:R-:W-:Y:S02]  /*0760*/  ULEA UR8, UR5, UR4, 0x18 ;  /* 0x0000000405087291 */ /* 0x002fe4000f8ec03f */
[----:B------:R-:W-:-:S04]  /*0770*/  UIADD3 UR4, -UR6, 0x100000, URZ ;  /* 0x0010000006047890 */ /* 0x000fc8000fffe13f */
[----:B------:R-:W-:Y:S02]  /*0780*/  USHF.L.U32 UR5, UR4, 0xb, URZ ;  /* 0x0000000b04057899 */ /* 0x000fe4000800063f */
[----:B------:R-:W-:Y:S02]  /*0790*/  USHF.L.U32 UR4, UR4, 0x1, URZ ;  /* 0x0000000104047899 */ /* 0x000fe4000800063f */
[----:B------:R-:W-:-:S04]  /*07a0*/  UIADD3 UR6, -UR7, 0x100000, URZ ;  /* 0x0010000007067890 */ /* 0x000fc8000fffe13f */
[----:B------:R-:W-:Y:S02]  /*07b0*/  USHF.L.U32 UR7, UR6, 0xb, URZ ;  /* 0x0000000b06077899 */ /* 0x000fe4000800063f */
[----:B------:R-:W-:Y:S01]  /*07c0*/  USHF.L.U32 UR6, UR6, 0x1, URZ ;  /* 0x0000000106067899 */ /* 0x000fe2000800063f */
[----:B------:R-:W1:Y:S03]  /*07d0*/  FENCE.VIEW.ASYNC.S ;  /* 0x00000000000073c6 */ /* 0x000e660000000000 */
[----:B-1----:R1:W1:Y:S08]  /*07e0*/  SYNCS.EXCH.64 URZ, [UR8+0xa0], UR4 ;  /* 0x0000a004083f75b2 */ /* 0x0022700008000100 */
        /* <DEDUP_REMOVED lines=8> */
.L_x_8:
[----:B------:R-:W5:Y:S01]  /*0870*/  SHFL.IDX PT, R0, R0, RZ, 0x1f ;  /* 0x00001fff00007589 */ /* 0x000f6200000e0000 */
[----:B------:R-:W-:Y:S01]  /*0880*/  ELECT P1, URZ, PT ;  /* 0x00000000003f782f */ /* 0x000fe20003820000 */
[----:B------:R-:W3:Y:S01]  /*0890*/  S2UR UR36, SR_CgaCtaId ;  /* 0x00000000002479c3 */ /* 0x000ee20000008800 */
[----:B--2---:R-:W-:Y:S01]  /*08a0*/  ISETP.NE.AND P6, PT, R2, 0x1, PT ;  /* 0x000000010200780c */ /* 0x004fe20003fc5270 */
[----:B------:R-:W2:Y:S01]  /*08b0*/  S2R R7, SR_CTAID.Y ;  /* 0x0000000000077919 */ /* 0x000ea20000002600 */
[----:B-1----:R-:W-:Y:S01]  /*08c0*/  UMOV UR4, 0x20 ;  /* 0x0000002000047882 */ /* 0x002fe20000000000 */
[----:B------:R-:W-:Y:S01]  /*08d0*/  ISETP.NE.AND P4, PT, R3, RZ, PT ;  /* 0x000000ff0300720c */ /* 0x000fe20003f85270 */
[----:B------:R-:W-:Y:S01]  /*08e0*/  NOP ;  /* 0x0000000000007918 */ /* 0x000fe20000000000 */
[----:B------:R-:W1:Y:S01]  /*08f0*/  S2R R10, SR_CTAID.X ;  /* 0x00000000000a7919 */ /* 0x000e620000002500 */
[----:B------:R-:W-:Y:S02]  /*0900*/  P2R R4, PR, RZ, 0x40 ;  /* 0x00000040ff047803 */ /* 0x000fe40000000000 */
[----:B------:R-:W-:-:S05]  /*0910*/  MOV R11, RZ ;  /* 0x000000ff000b7202 */ /* 0x000fca0000000f00 */
[----:B------:R-:W1:Y:S01]  /*0920*/  @P6 LDC R17, c[0x0][0x10] ;  /* 0x00000400ff116b82 */ /* 0x000e620000000800 */
[----:B------:R-:W-:Y:S01]  /*0930*/  @P6 IMAD.MOV.U32 R5, RZ, RZ, RZ ;  /* 0x000000ffff056224 */ /* 0x000fe200078e00ff */
[----:B-----5:R-:W-:-:S06]  /*0940*/  ISETP.NE.OR P2, PT, R0, RZ, !P1 ;  /* 0x000000ff0000720c */ /* 0x020fcc0004f45670 */
[----:B------:R-:W5:Y:S01]  /*0950*/  @!P6 LDC R12, c[0x0][0xc] ;  /* 0x00000300ff0ceb82 */ /* 0x000f620000000800 */
[----:B------:R-:W-:-:S04]  /*0960*/  ISETP.EQ.OR P1, PT, R3, 0x3, !P4 ;  /* 0x000000030300780c */ /* 0x000fc80006722670 */
[----:B------:R-:W-:-:S04]  /*0970*/  ISETP.EQ.AND P1, PT, R6, RZ, P1 ;  /* 0x000000ff0600720c */ /* 0x000fc80000f22270 */
[----:B------:R-:W-:Y:S01]  /*0980*/  SEL R19, RZ, 0x1, !P1 ;  /* 0x00000001ff137807 */ /* 0x000fe20004800000 */
[----:B--2---:R-:W-:Y:S01]  /*0990*/  @P6 IMAD.MOV.U32 R4, RZ, RZ, R7 ;  /* 0x000000ffff046224 */ /* 0x004fe200078e0007 */
[----:B------:R-:W-:Y:S01]  /*09a0*/  VOTEU.ALL UP0, P2 ;  /* 0x00000000003f7886 */ /* 0x000fe20001000000 */
[----:B------:R-:W-:Y:S02]  /*09b0*/  VOTEU.ALL UP1, P2 ;  /* 0x00000000003f7886 */ /* 0x000fe40001020000 */
[----:B-1----:R-:W-:Y:S02]  /*09c0*/  @P6 IMAD.WIDE.U32 R16, R10, R17, R4 ;  /* 0x000000110a106225 */ /* 0x002fe400078e0004 */
[----:B------:R-:W-:Y:S01]  /*09d0*/  @!UP0 UMOV UR6, 0x400 ;  /* 0x0000040000068882 */ /* 0x000fe20000000000 */
[----:B------:R-:W-:-:S04]  /*09e0*/  @!UP0 UIADD3 UR4, -UR4, 0x100000, URZ ;  /* 0x0010000004048890 */ /* 0x000fc8000fffe13f */
[----:B------:R-:W-:Y:S02]  /*09f0*/  @!UP0 USHF.L.U32 UR5, UR4, 0xb, URZ ;  /* 0x0000000b04058899 */ /* 0x000fe4000800063f */
[----:B------:R-:W-:Y:S01]  /*0a00*/  @!UP0 USHF.L.U32 UR4, UR4, 0x1, URZ ;  /* 0x0000000104048899 */ /* 0x000fe2000800063f */
[----:B------:R-:W-:Y:S01]  /*0a10*/  @P6 IMAD.MOV.U32 R5, RZ, RZ, RZ ;  /* 0x000000ffff056224 */ /* 0x000fe200078e00ff */
[----:B---3--:R-:W-:Y:S01]  /*0a20*/  @!UP0 ULEA UR8, UR36, UR6, 0x18 ;  /* 0x0000000624088291 */ /* 0x008fe2000f8ec03f */
[----:B------:R-:W-:Y:S01]  /*0a30*/  VOTEU.ALL UP0, P2 ;  /* 0x00000000003f7886 */ /* 0x000fe20001000000 */
[C---:B------:R-:W-:Y:S01]  /*0a40*/  ISETP.NE.AND P2, PT, R6.reuse, RZ, PT ;  /* 0x000000ff0600720c */ /* 0x040fe20003f45270 */
[----:B------:R-:W-:Y:S01]  /*0a50*/  ULDC UR6, c[0x0][0xc] ;  /* 0x0000030000067ab9 */ /* 0x000fe20000000800 */
[----:B------:R-:W-:Y:S01]  /*0a60*/  ULDC UR7, c[0x0][0x10] ;  /* 0x0000040000077ab9 */ /* 0x000fe20000000800 */
[----:B------:R-:W-:Y:S01]  /*0a70*/  VIADD R6, R6, 0xffffffff ;  /* 0xffffffff06067836 */ /* 0x000fe20000000000 */
[----:B------:R-:W-:Y:S01]  /*0a80*/  ISETP.EQ.AND P5, PT, R3, 0x2, !P2 ;  /* 0x000000020300780c */ /* 0x000fe200057a2270 */
[----:B------:R-:W-:-:S02]  /*0a90*/  @P6 IMAD.IADD R17, R17, 0x1, R5 ;  /* 0x0000000111116824 */ /* 0x000fc400078e0205 */
[----:B-----5:R-:W-:Y:S01]  /*0aa0*/  @!P6 IMAD.WIDE.U32 R4, R12, R7, R10 ;  /* 0x000000070c04e225 */ /* 0x020fe200078e000a */
[----:B------:R-:W-:Y:S01]  /*0ab0*/  ISETP.GE.U32.AND P1, PT, R6, 0x2, PT ;  /* 0x000000020600780c */ /* 0x000fe20003f26070 */
[----:B------:R-:W1:Y:S02]  /*0ac0*/  FENCE.VIEW.ASYNC.S ;  /* 0x00000000000073c6 */ /* 0x000e640000000000 */
[----:B-1----:R-:W4:Y:S01]  /*0ad0*/  @!UP0 SYNCS.EXCH.64 URZ, [UR8+0xe0], UR4 ;  /* 0x0000e004083f85b2 */ /* 0x002f220008000100 */
[----:B------:R-:W-:Y:S01]  /*0ae0*/  SEL R0, RZ, 0x1, !P5 ;  /* 0x00000001ff007807 */ /* 0x000fe20006800000 */
[----:B------:R-:W-:Y:S01]  /*0af0*/  @!P6 IMAD.MOV.U32 R16, RZ, RZ, R4 ;  /* 0x000000ffff10e224 */ /* 0x000fe200078e0004 */
[----:B------:R-:W-:Y:S01]  /*0b00*/  SEL R19, R19, 0x2, P1 ;  /* 0x0000000213137807 */ /* 0x000fe20000800000 */
[----:B------:R-:W-:Y:S01]  /*0b10*/  @!P6 IMAD.MOV.U32 R17, RZ, RZ, R5 ;  /* 0x000000ffff11e224 */ /* 0x000fe200078e0005 */
[----:B------:R-:W-:Y:S01]  /*0b20*/  SEL R0, R0, 0x2, P1 ;  /* 0x0000000200007807 */ /* 0x000fe20000800000 */
[----:B------:R1:W4:Y:S01]  /*0b30*/  @!UP1 SYNCS.EXCH.64 URZ, [UR8+0xe8], UR4 ;  /* 0x0000e804083f95b2 */ /* 0x0003220008000100 */
[----:B------:R-:W-:Y:S01]  /*0b40*/  NOP ;  /* 0x0000000000007918 */ /* 0x000fe20000000000 */
[----:B-1----:R-:W-:-:S03]  /*0b50*/  UIMAD.WIDE.U32 UR4, UR6, UR7, URZ ;  /* 0x00000007060472a5 */ /* 0x002fc6000f8e003f */
[----:B------:R-:W-:Y:S02]  /*0b60*/  ULDC UR6, c[0x0][0x14] ;  /* 0x0000050000067ab9 */ /* 0x000fe40000000800 */
[----:B------:R-:W-:Y:S02]  /*0b70*/  UIMAD.WIDE.U32 UR38, UR4, UR6, URZ ;  /* 0x00000006042672a5 */ /* 0x000fe4000f8e003f */
[----:B------:R-:W-:-:S04]  /*0b80*/  UIMAD UR37, UR5, UR6, URZ ;  /* 0x00000006052572a4 */ /* 0x000fc8000f8e023f */
[----:B------:R-:W-:Y:S01]  /*0b90*/  UIADD3 UR37, UR39, UR37, URZ ;  /* 0x0000002527257290 */ /* 0x000fe2000fffe03f */
[----:B----4-:R-:W-:Y:S06]  /*0ba0*/  BAR.SYNC.DEFER_BLOCKING 0x0 ;  /* 0x0000000000007b1d */ /* 0x010fec0000010000 */
[----:B------:R-:W-:Y:S05]  /*0bb0*/  @!P2 BRA `(.L_x_9) ;  /* 0x0000005c00d4a947 */ /* 0x000fea0003800000 */
[----:B------:R-:W-:-:S13]  /*0bc0*/  ISETP.GT.U32.AND P0, PT, R6, 0x1, PT ;  /* 0x000000010600780c */ /* 0x000fda0003f04070 */
[----:B------:R-:W-:Y:S05]  /*0bd0*/  @P0 EXIT ;  /* 0x000000000000094d */ /* 0x000fea0003800000 */
[----:B------:R-:W-:Y:S01]  /*0be0*/  ULDC.64 UR4, c[0x0][0x8f8] ;  /* 0x00023e0000047ab9 */ /* 0x000fe20000000a00 */
[----:B------:R-:W-:Y:S01]  /*0bf0*/  UMOV UR47, 0xffffffff ;  /* 0xffffffff002f7882 */ /* 0x000fe20000000000 */
[----:B------:R-:W-:Y:S01]  /*0c00*/  ISETP.GE.U32.AND P0, PT, R16, UR4, PT ;  /* 0x0000000410007c0c */ /* 0x000fe2000bf06070 */
[----:B------:R-:W-:Y:S01]  /*0c10*/  IMAD.MOV.U32 R23, RZ, RZ, -0x1 ;  /* 0xffffffffff177424 */ /* 0x000fe200078e00ff */
[----:B------:R-:W-:Y:S02]  /*0c20*/  PRMT R88, RZ, 0x7610, R88 ;  /* 0x00007610ff587816 */ /* 0x000fe40000000058 */
[----:B------:R-:W-:Y:S02]  /*0c30*/  ISETP.GE.U32.AND.EX P0, PT, R17, UR5, PT, P0 ;  /* 0x0000000511007c0c */ /* 0x000fe4000bf06100 */
[----:B------:R-:W-:Y:S02]  /*0c40*/  MOV R22, 0xffffffff ;  /* 0xffffffff00167802 */ /* 0x000fe40000000f00 */
[----:B------:R-:W-:-:S09]  /*0c50*/  PRMT R3, RZ, 0x7610, R3 ;  /* 0x00007610ff037816 */ /* 0x000fd20000000003 */
[----:B------:R-:W-:Y:S05]  /*0c60*/  @P0 BRA `(.L_x_10) ;  /* 0x00000004005c0947 */ /* 0x000fea0003800000 */
[----:B------:R-:W1:Y:S01]  /*0c70*/  LDC.64 R20, c[0x0][0x8d0] ;  /* 0x00023400ff147b82 */ /* 0x000e620000000a00 */
[----:B------:R-:W-:Y:S02]  /*0c80*/  IMAD.MOV.U32 R4, RZ, RZ, R16 ;  /* 0x000000ffff047224 */ /* 0x000fe400078e0010 */
[----:B------:R-:W-:-:S05]  /*0c90*/  IMAD.MOV.U32 R5, RZ, RZ, R17 ;  /* 0x000000ffff057224 */ /* 0x000fca00078e0011 */
[----:B------:R-:W2:Y:S08]  /*0ca0*/  LDC R6, c[0x0][0x8d8] ;  /* 0x00023600ff067b82 */ /* 0x000eb00000000800 */
[----:B------:R-:W3:Y:S01]  /*0cb0*/  LDC.64 R22, c[0x0][0x8c8] ;  /* 0x00023200ff167b82 */ /* 0x000ee20000000a00 */
[----:B-1----:R-:W-:-:S04]  /*0cc0*/  ISETP.NE.U32.AND P0, PT, R20, RZ, PT ;  /* 0x000000ff1400720c */ /* 0x002fc80003f05070 */
[----:B------:R-:W-:-:S13]  /*0cd0*/  ISETP.NE.AND.EX P0, PT, R21, RZ, PT, P0 ;  /* 0x000000ff1500720c */ /* 0x000fda0003f05300 */
[----:B--23--:R-:W-:Y:S05]  /*0ce0*/  @!P0 BRA `(.L_x_11) ;  /* 0x0000000000288947 */ /* 0x00cfea0003800000 */
[----:B------:R-:W1:Y:S02]  /*0cf0*/  LDC R3, c[0x0][0x8dc] ;  /* 0x00023700ff037b82 */ /* 0x000e640000000800 */
[----:B-1----:R-:W-:-:S05]  /*0d00*/  IADD3 R3, P0, R16, R3, RZ ;  /* 0x0000000310037210 */ /* 0x002fca0007f1e0ff */
[----:B------:R-:W-:-:S04]  /*0d10*/  IMAD.X R15, RZ, RZ, R17, P0 ;  /* 0x000000ffff0f7224 */ /* 0x000fc800000e0611 */
[----:B------:R-:W-:-:S04]  /*0d20*/  IMAD.WIDE.U32 R4, R15, R20, RZ ;  /* 0x000000140f047225 */ /* 0x000fc800078e00ff */
[----:B------:R-:W-:-:S04]  /*0d30*/  IMAD.WIDE.U32 R8, P0, R3, R21, R4 ;  /* 0x0000001503087225 */ /* 0x000fc80007800004 */
[----:B------:R-:W-:Y:S01]  /*0d40*/  IMAD.WIDE.U32 R4, R3, R20, RZ ;  /* 0x0000001403047225 */ /* 0x000fe200078e00ff */
[----:B------:R-:W-:-:S03]  /*0d50*/  MOV R12, R9 ;  /* 0x00000009000c7202 */ /* 0x000fc60000000f00 */
[----:B------:R-:W-:Y:S01]  /*0d60*/  IMAD.X R13, RZ, RZ, RZ, P0 ;  /* 0x000000ffff0d7224 */ /* 0x000fe200000e06ff */
[----:B------:R-:W-:-:S05]  /*0d70*/  IADD3 RZ, P0, R5, R8, RZ ;  /* 0x0000000805ff7210 */ /* 0x000fca0007f1e0ff */
[----:B------:R-:W-:-:S08]  /*0d80*/  IMAD.WIDE.U32.X R4, R15, R21, R12, P0 ;  /* 0x000000150f047225 */ /* 0x000fd000000e040c */
.L_x_11:
[-CC-:B------:R-:W-:Y:S01]  /*0d90*/  SHF.R.U64 R29, R4, R6.reuse, R5.reuse ;  /* 0x00000006041d7219 */ /* 0x180fe20000001205 */
[----:B------:R-:W1:Y:S01]  /*0da0*/  LDC.64 R24, c[0x0][0x8e8] ;  /* 0x00023a00ff187b82 */ /* 0x000e620000000a00 */
[----:B------:R-:W-:Y:S01]  /*0db0*/  SHF.R.U32.HI R4, RZ, R6, R5 ;  /* 0x00000006ff047219 */ /* 0x000fe20000011605 */
[----:B------:R-:W-:Y:S01]  /*0dc0*/  ULDC UR4, c[0x0][0x150] ;  /* 0x0000540000047ab9 */ /* 0x000fe20000000800 */
[----:B------:R-:W-:Y:S02]  /*0dd0*/  IADD3 R11, P0, RZ, -R29, RZ ;  /* 0x8000001dff0b7210 */ /* 0x000fe40007f1e0ff */
[----:B------:R-:W-:-:S03]  /*0de0*/  I2FP.F32.U32 R3, R10 ;  /* 0x0000000a00037245 */ /* 0x000fc60000201000 */
[----:B------:R-:W2:Y:S01]  /*0df0*/  LDC R8, c[0x0][0x8c0] ;  /* 0x00023000ff087b82 */ /* 0x000ea20000000800 */
[----:B------:R-:W-:Y:S02]  /*0e00*/  IMAD.X R13, RZ, RZ, ~R4, P0 ;  /* 0x000000ffff0d7224 */ /* 0x000fe400000e0e04 */
[----:B------:R-:W-:Y:S01]  /*0e10*/  FMUL R3, R3, UR4 ;  /* 0x0000000403037c20 */ /* 0x000fe20008400000 */
[----:B------:R-:W-:Y:S01]  /*0e20*/  IMAD.WIDE.U32 R4, R11, R22, R16 ;  /* 0x000000160b047225 */ /* 0x000fe200078e0010 */
[----:B------:R-:W-:-:S03]  /*0e30*/  ULDC UR4, c[0x0][0x154] ;  /* 0x0000550000047ab9 */ /* 0x000fc60000000800 */
[----:B------:R-:W-:Y:S01]  /*0e40*/  IMAD R6, R13, R22, RZ ;  /* 0x000000160d067224 */ /* 0x000fe200078e02ff */
[----:B------:R-:W3:Y:S01]  /*0e50*/  LDC R15, c[0x0][0x900] ;  /* 0x00024000ff0f7b82 */ /* 0x000ee20000000800 */
[----:B------:R-:W4:Y:S02]  /*0e60*/  F2I.U32.TRUNC.NTZ R3, R3 ;  /* 0x0000000300037305 */ /* 0x000f24000020f000 */
[----:B------:R-:W-:-:S04]  /*0e70*/  IMAD R11, R11, R23, R6 ;  /* 0x000000170b0b7224 */ /* 0x000fc800078e0206 */
[----:B------:R-:W-:Y:S01]  /*0e80*/  IMAD.IADD R5, R5, 0x1, R11 ;  /* 0x0000000105057824 */ /* 0x000fe200078e020b */
[----:B------:R-:W5:Y:S01]  /*0e90*/  LDC R13, c[0x0][0x8b0] ;  /* 0x00022c00ff0d7b82 */ /* 0x000f620000000800 */
[----:B-1----:R-:W-:-:S04]  /*0ea0*/  ISETP.NE.U32.AND P0, PT, R24, RZ, PT ;  /* 0x000000ff1800720c */ /* 0x002fc80003f05070 */
[----:B------:R-:W-:-:S03]  /*0eb0*/  ISETP.NE.AND.EX P0, PT, R25, RZ, PT, P0 ;  /* 0x000000ff1900720c */ /* 0x000fc60003f05300 */
[----:B------:R-:W1:Y:S01]  /*0ec0*/  LDC R9, c[0x0][0x144] ;  /* 0x00005100ff097b82 */ /* 0x000e620000000800 */
[-C--:B--2---:R-:W-:Y:S01]  /*0ed0*/  SHF.R.U64 R21, R4, R8.reuse, R5 ;  /* 0x0000000804157219 */ /* 0x084fe20000001205 */
[----:B----4-:R-:W-:Y:S01]  /*0ee0*/  IMAD.MOV R11, RZ, RZ, -R3 ;  /* 0x000000ffff0b7224 */ /* 0x010fe200078e0a03 */
[----:B------:R-:W-:Y:S02]  /*0ef0*/  I2FP.F32.U32 R4, R7 ;  /* 0x0000000700047245 */ /* 0x000fe40000201000 */
[----:B------:R-:W-:Y:S02]  /*0f00*/  SHF.R.U32.HI R6, RZ, R8, R5 ;  /* 0x00000008ff067219 */ /* 0x000fe40000011605 */
[----:B------:R-:W-:Y:S01]  /*0f10*/  MOV R8, 0x1 ;  /* 0x0000000100087802 */ /* 0x000fe20000000f00 */
[----:B------:R-:W2:Y:S01]  /*0f20*/  LDC R14, c[0x0][0x148] ;  /* 0x00005200ff0e7b82 */ /* 0x000ea20000000800 */
[----:B------:R-:W-:Y:S01]  /*0f30*/  FMUL R5, R4, UR4 ;  /* 0x0000000404057c20 */ /* 0x000fe20008400000 */
[----:B------:R-:W-:-:S05]  /*0f40*/  IMAD.MOV.U32 R4, RZ, RZ, -0x1 ;  /* 0xffffffffff047424 */ /* 0x000fca00078e00ff */
[----:B---3--:R-:W-:Y:S01]  /*0f50*/  SHF.L.U32 R4, R4, R15, RZ ;  /* 0x0000000f04047219 */ /* 0x008fe200000006ff */
[----:B------:R-:W3:Y:S01]  /*0f60*/  LDC R23, c[0x0][0x8a8] ;  /* 0x00022a00ff177b82 */ /* 0x000ee20000000800 */
[-CC-:B-----5:R-:W-:Y:S02]  /*0f70*/  SHF.R.U64 R27, R21, R13.reuse, R6.reuse ;  /* 0x0000000d151b7219 */ /* 0x1a0fe40000001206 */
[----:B------:R-:W-:Y:S02]  /*0f80*/  SHF.R.U32.HI R6, RZ, R13, R6 ;  /* 0x0000000dff067219 */ /* 0x000fe40000011606 */
[----:B------:R4:W1:Y:S01]  /*0f90*/  F2I.U32.TRUNC.NTZ R13, R5 ;  /* 0x00000005000d7305 */ /* 0x000862000020f000 */
[----:B------:R-:W-:Y:S02]  /*0fa0*/  LOP3.LUT R12, RZ, R4, RZ, 0x33, !PT ;  /* 0x00000004ff0c7212 */ /* 0x000fe400078e33ff */
[----:B------:R-:W2:Y:S01]  /*0fb0*/  LDC R20, c[0x0][0x8f0] ;  /* 0x00023c00ff147b82 */ /* 0x000ea20000000800 */
[----:B------:R-:W-:Y:S01]  /*0fc0*/  SHF.R.U64 R28, R27, R15, R6 ;  /* 0x0000000f1b1c7219 */ /* 0x000fe20000001206 */
[----:B-1----:R-:W-:Y:S01]  /*0fd0*/  IMAD R3, R9, R11, R10 ;  /* 0x0000000b09037224 */ /* 0x002fe200078e020a */
[----:B----4-:R-:W-:-:S03]  /*0fe0*/  SHF.R.U32.HI R5, RZ, R15, R6 ;  /* 0x0000000fff057219 */ /* 0x010fc60000011606 */
[----:B------:R-:W-:Y:S02]  /*0ff0*/  IMAD.MOV.U32 R4, RZ, RZ, R28 ;  /* 0x000000ffff047224 */ /* 0x000fe400078e001c */
[----:B------:R-:W1:Y:S01]  /*1000*/  LDC R22, c[0x0][0x8e0] ;  /* 0x00023800ff167b82 */ /* 0x000e620000000800 */
[----:B------:R-:W-:-:S07]  /*1010*/  SHF.L.U32 R6, R8, R15, RZ ;  /* 0x0000000f08067219 */ /* 0x000fce00000006ff */
[----:B------:R-:W4:Y:S01]  /*1020*/  LDC R26, c[0x0][0x8b8] ;  /* 0x00022e00ff1a7b82 */ /* 0x000f220000000800 */
[----:B------:R-:W-:Y:S05]  /*1030*/  @!P0 BRA `(.L_x_12) ;  /* 0x0000000000288947 */ /* 0x000fea0003800000 */
[----:B------:R-:W5:Y:S02]  /*1040*/  LDC R11, c[0x0][0x8f4] ;  /* 0x00023d00ff0b7b82 */ /* 0x000f640000000800 */
[----:B-----5:R-:W-:-:S05]  /*1050*/  IADD3 R11, P0, R28, R11, RZ ;  /* 0x0000000b1c0b7210 */ /* 0x020fca0007f1e0ff */
[----:B------:R-:W-:-:S04]  /*1060*/  IMAD.X R15, RZ, RZ, R5, P0 ;  /* 0x000000ffff0f7224 */ /* 0x000fc800000e0605 */
[----:B------:R-:W-:-:S04]  /*1070*/  IMAD.WIDE.U32 R4, R15, R24, RZ ;  /* 0x000000180f047225 */ /* 0x000fc800078e00ff */
[----:B------:R-:W-:-:S04]  /*1080*/  IMAD.WIDE.U32 R8, P0, R11, R25, R4 ;  /* 0x000000190b087225 */ /* 0x000fc80007800004 */
[----:B------:R-:W-:-:S04]  /*1090*/  IMAD.WIDE.U32 R4, R11, R24, RZ ;  /* 0x000000180b047225 */ /* 0x000fc800078e00ff */
[----:B------:R-:W-:Y:S01]  /*10a0*/  IMAD.X R11, RZ, RZ, RZ, P0 ;  /* 0x000000ffff0b7224 */ /* 0x000fe200000e06ff */
[----:B------:R-:W-:Y:S01]  /*10b0*/  IADD3 RZ, P0, R5, R8, RZ ;  /* 0x0000000805ff7210 */ /* 0x000fe20007f1e0ff */
[----:B------:R-:W-:-:S04]  /*10c0*/  IMAD.MOV.U32 R10, RZ, RZ, R9 ;  /* 0x000000ffff0a7224 */ /* 0x000fc800078e0009 */
[----:B------:R-:W-:-:S08]  /*10d0*/  IMAD.WIDE.U32.X R4, R15, R25, R10, P0 ;  /* 0x000000190f047225 */ /* 0x000fd000000e040a */
.L_x_12:
[----:B--2---:R-:W-:Y:S01]  /*10e0*/  SHF.R.U64 R4, R4, R20, R5 ;  /* 0x0000001404047219 */ /* 0x004fe20000001205 */
[----:B---3--:R-:W-:Y:S01]  /*10f0*/  VIADD R8, R23, 0xffffffff ;  /* 0xffffffff17087836 */ /* 0x008fe20000000000 */
[----:B------:R-:W-:Y:S02]  /*1100*/  LOP3.LUT R5, R27, R12, RZ, 0xc0, !PT ;  /* 0x0000000c1b057212 */ /* 0x000fe400078ec0ff */
[----:B------:R-:W-:Y:S01]  /*1110*/  IADD3 R13, -R13, RZ, RZ ;  /* 0x000000ff0d0d7210 */ /* 0x000fe20007ffe1ff */
[----:B------:R-:W-:Y:S01]  /*1120*/  IMAD.MOV R9, RZ, RZ, -R4 ;  /* 0x000000ffff097224 */ /* 0x000fe200078e0a04 */
[----:B------:R-:W-:Y:S01]  /*1130*/  LOP3.LUT R8, R21, R8, RZ, 0xc0, !PT ;  /* 0x0000000815087212 */ /* 0x000fe200078ec0ff */
[----:B------:R-:W-:Y:S01]  /*1140*/  IMAD R6, R6, R4, R5 ;  /* 0x0000000406067224 */ /* 0x000fe200078e0205 */
[----:B------:R-:W-:Y:S01]  /*1150*/  R2UR UR47, R29 ;  /* 0x000000001d2f72ca */ /* 0x000fe200000e0000 */
[----:B------:R-:W-:Y:S02]  /*1160*/  @P6 IMAD R3, R14, R13, R7 ;  /* 0x0000000d0e036224 */ /* 0x000fe400078e0207 */
[----:B-1----:R-:W-:-:S02]  /*1170*/  IMAD R4, R9, R22, R28 ;  /* 0x0000001609047224 */ /* 0x002fc400078e021c */
[----:B----4-:R-:W-:Y:S02]  /*1180*/  IMAD R3, R6, R26, R3 ;  /* 0x0000001a06037224 */ /* 0x010fe400078e0203 */
[----:B------:R-:W-:Y:S02]  /*1190*/  IMAD R4, R4, R23, R8 ;  /* 0x0000001704047224 */ /* 0x000fe400078e0208 */
[----:B------:R-:W-:-:S03]  /*11a0*/  IMAD.MOV.U32 R5, RZ, RZ, 0x1 ;  /* 0x00000001ff057424 */ /* 0x000fc600078e00ff */
[----:B------:R-:W-:Y:S02]  /*11b0*/  SEL R22, R4, R3, !P6 ;  /* 0x0000000304167207 */ /* 0x000fe40007000000 */
[----:B------:R-:W-:Y:S02]  /*11c0*/  SEL R23, R3, R4, !P6 ;  /* 0x0000000403177207 */ /* 0x000fe40007000000 */
[----:B------:R-:W-:-:S07]  /*11d0*/  PRMT R3, R5, 0x7610, R3 ;  /* 0x0000761005037816 */ /* 0x000fce0000000003 */
.L_x_10:
[----:B------:R-:W-:-:S08]  /*11e0*/  NOP ;  /* 0x0000000000007918 */ /* 0x000fd00000000000 */
[----:B------:R-:W1:Y:S02]  /*11f0*/  USETMAXREG.TRY_ALLOC.CTAPOOL UP0, 0xe8 ;  /* 0x000000e8000079c8 */ /* 0x000e640008000600 */
[----:B-1----:R-:W-:-:S13]  /*1200*/  PLOP3.LUT P0, PT, PT, PT, UP0, 0x80, 0x0 ;  /* 0x000000000000781c */ /* 0x002fda0003f0f008 */
[----:B------:R-:W-:Y:S05]  /*1210*/  @!P0 BRA `(.L_x_10) ;  /* 0xfffffffc00f08947 */ /* 0x000fea000383ffff */
[----:B------:R-:W-:Y:S02]  /*1220*/  ULDC.64 UR4, c[0x0][0x590] ;  /* 0x0001640000047ab9 */ /* 0x000fe40000000a00 */
[----:B------:R-:W-:-:S04]  /*1230*/  ISETP.NE.U32.AND P0, PT, RZ, UR4, PT ;  /* 0x00000004ff007c0c */ /* 0x000fc8000bf05070 */
[----:B------:R-:W-:-:S13]  /*1240*/  ISETP.NE.AND.EX P0, PT, RZ, UR5, PT, P0 ;  /* 0x00000005ff007c0c */ /* 0x000fda000bf05300 */
[----:B------:R-:W-:Y:S05]  /*1250*/  @P0 BRA `(.L_x_13) ;  /* 0x00000000002c0947 */ /* 0x000fea0003800000 */
[----:B------:R-:W-:Y:S02]  /*1260*/  ULDC.64 UR4, c[0x0][0x588] ;  /* 0x0001620000047ab9 */ /* 0x000fe40000000a00 */
[----:B------:R-:W-:-:S04]  /*1270*/  ISETP.NE.U32.AND P0, PT, RZ, UR4, PT ;  /* 0x00000004ff007c0c */ /* 0x000fc8000bf05070 */
[----:B------:R-:W-:-:S13]  /*1280*/  ISETP.NE.AND.EX P0, PT, RZ, UR5, PT, P0 ;  /* 0x00000005ff007c0c */ /* 0x000fda000bf05300 */
[----:B------:R-:W-:Y:S05]  /*1290*/  @!P0 BRA `(.L_x_14) ;  /* 0x0000000000108947 */ /* 0x000fea0003800000 */
[----:B------:R-:W1:Y:S02]  /*12a0*/  LDC.64 R90, c[0x0][0x588] ;  /* 0x00016200ff5a7b82 */ /* 0x000e640000000a00 */
[----:B-1----:R1:W5:Y:S01]  /*12b0*/  LDG.E R90, desc[UR40][R90.64] ;  /* 0x000000285a5a7981 */ /* 0x002362000c1e1900 */
[----:B------:R-:W-:Y:S01]  /*12c0*/  IMAD.MOV.U32 R88, RZ, RZ, 0x1 ;  /* 0x00000001ff587424 */ /* 0x000fe200078e00ff */
[----:B------:R-:W-:Y:S06]  /*12d0*/  BRA `(.L_x_13) ;  /* 0x00000000000c7947 */ /* 0x000fec0003800000 */
.L_x_14:
[----:B------:R-:W-:Y:S01]  /*12e0*/  ULDC UR4, c[0x0][0x580] ;  /* 0x0001600000047ab9 */ /* 0x000fe20000000800 */
[----:B------:R-:W-:Y:S01]  /*12f0*/  MOV R88, 0x1 ;  /* 0x0000000100587802 */ /* 0x000fe20000000f00 */
[----:B------:R-:W-:-:S07]  /*1300*/  IMAD.U32 R90, RZ, RZ, UR4 ;  /* 0x00000004ff5a7e24 */ /* 0x000fce000f8e00ff */
.L_x_13:
        /* <DEDUP_REMOVED lines=10> */
[----:B------:R-:W-:Y:S05]  /*13b0*/  BRA `(.L_x_15) ;  /* 0x0000000000087947 */ /* 0x000fea0003800000 */
.L_x_16:
[----:B------:R-:W-:Y:S02]  /*13c0*/  ULDC UR4, c[0x0][0x5a0] ;  /* 0x0001680000047ab9 */ /* 0x000fe40000000800 */
[----:B-1----:R-:W-:-:S07]  /*13d0*/  IMAD.U32 R91, RZ, RZ, UR4 ;  /* 0x00000004ff5b7e24 */ /* 0x002fce000f8e00ff */
.L_x_15:
[----:B------:R-:W-:-:S13]  /*13e0*/  LOP3.LUT P0, RZ, R3, 0xff, RZ, 0xc0, !PT ;  /* 0x000000ff03ff7812 */ /* 0x000fda000780c0ff */
[----:B------:R-:W-:Y:S05]  /*13f0*/  @!P0 EXIT ;  /* 0x000000000000894d */ /* 0x000fea0003800000 */
[----:B------:R-:W-:Y:S01]  /*1400*/  ULDC UR4, c[0x0][0x28c] ;  /* 0x0000a30000047ab9 */ /* 0x000fe20000000800 */
[----:B------:R-:W-:Y:S01]  /*1410*/  LOP3.LUT R89, R0, 0x1, RZ, 0xfc, !PT ;  /* 0x0000000100597812 */ /* 0x000fe200078efcff */
[----:B------:R-:W-:Y:S01]  /*1420*/  UIADD3 UR4, UR4, 0x3f, URZ ;  /* 0x0000003f04047890 */ /* 0x000fe2000fffe03f */
[----:B------:R-:W-:Y:S01]  /*1430*/  LOP3.LUT R161, R19, 0x1, RZ, 0xfc, !PT ;  /* 0x0000000113a17812 */ /* 0x000fe200078efcff */
[----:B-----5:R-:W-:Y:S01]  /*1440*/  IMAD.MOV.U32 R93, RZ, RZ, R90 ;  /* 0x000000ffff5d7224 */ /* 0x020fe200078e005a */
[C---:B------:R-:W-:Y:S01]  /*1450*/  PRMT R92, R88.reuse, 0x7610, R92 ;  /* 0x00007610585c7816 */ /* 0x040fe2000000005c */
[----:B------:R-:W-:Y:S01]  /*1460*/  USHF.R.S32.HI UR5, URZ, 0x1f, UR4 ;  /* 0x0000001f3f057899 */ /* 0x000fe20008011404 */
[----:B------:R-:W-:Y:S01]  /*1470*/  PRMT R94, R88, 0x7610, R94 ;  /* 0x00007610585e7816 */ /* 0x000fe2000000005e */
[----:B------:R-:W-:Y:S01]  /*1480*/  IMAD.MOV.U32 R146, RZ, RZ, R90 ;  /* 0x000000ffff927224 */ /* 0x000fe200078e005a */
[----:B------:R-:W-:Y:S01]  /*1490*/  MOV R95, RZ ;  /* 0x000000ff005f7202 */ /* 0x000fe20000000f00 */
[----:B------:R-:W-:Y:S01]  /*14a0*/  ULEA.HI UR5, UR5, UR4, URZ, 0x6 ;  /* 0x0000000405057291 */ /* 0x000fe2000f8f303f */
[----:B------:R-:W-:Y:S01]  /*14b0*/  IMAD.MOV.U32 R96, RZ, RZ, RZ ;  /* 0x000000ffff607224 */ /* 0x000fe200078e00ff */
[----:B------:R-:W-:Y:S01]  /*14c0*/  ULDC.64 UR42, c[0x0][0x198] ;  /* 0x00006600002a7ab9 */ /* 0x000fe20000000a00 */
[----:B------:R-:W-:Y:S01]  /*14d0*/  UMOV UR48, URZ ;  /* 0x0000003f00307c82 */ /* 0x000fe20008000000 */
[----:B------:R-:W-:Y:S01]  /*14e0*/  USHF.R.S32.HI UR49, URZ, 0x6, UR5 ;  /* 0x000000063f317899 */ /* 0x000fe20008011405 */
[----:B------:R-:W-:-:S11]  /*14f0*/  UMOV UR4, URZ ;  /* 0x0000003f00047c82 */ /* 0x000fd60008000000 */
.L_x_95:
[----:B------:R-:W-:Y:S01]  /*1500*/  LOP3.LUT R0, R18, 0x80, RZ, 0xc0, !PT ;  /* 0x0000008012007812 */ /* 0x000fe200078ec0ff */
[----:B------:R-:W3:Y:S01]  /*1510*/  S2UR UR9, SR_CgaCtaId ;  /* 0x00000000000979c3 */ /* 0x000ee20000008800 */
[----:B------:R-:W-:Y:S01]  /*1520*/  UMOV UR50, 0x400 ;  /* 0x0000040000327882 */ /* 0x000fe20000000000 */
[----:B------:R-:W-:Y:S01]  /*1530*/  UMOV UR6, URZ ;  /* 0x0000003f00067c82 */ /* 0x000fe20008000000 */
[----:B------:R-:W-:Y:S01]  /*1540*/  SHF.R.U32.HI R0, RZ, 0x7, R0 ;  /* 0x00000007ff007819 */ /* 0x000fe20000011600 */
[----:B------:R-:W-:Y:S01]  /*1550*/  UMOV UR5, URZ ;  /* 0x0000003f00057c82 */ /* 0x000fe20008000000 */
[----:B------:R-:W-:Y:S01]  /*1560*/  UMOV UR13, UR4 ;  /* 0x00000004000d7c82 */ /* 0x000fe20008000000 */
[----:B------:R-:W-:Y:S01]  /*1570*/  CS2R R98, SRZ ;  /* 0x0000000000627805 */ /* 0x000fe2000001ff00 */
[----:B------:R-:W-:Y:S01]  /*1580*/  IMAD.MOV.U32 R97, RZ, RZ, RZ ;  /* 0x000000ffff617224 */ /* 0x000fe200078e00ff */
[----:B------:R-:W4:Y:S01]  /*1590*/  LDC R3, c[0x0][0x28c] ;  /* 0x0000a300ff037b82 */ /* 0x000f220000000800 */
[----:B------:R-:W5:Y:S01]  /*15a0*/  SHFL.IDX PT, R0, R0, RZ, 0x1f ;  /* 0x00001fff00007589 */ /* 0x000f6200000e0000 */
[----:B------:R-:W-:-:S02]  /*15b0*/  CS2R R100, SRZ ;  /* 0x0000000000647805 */ /* 0x000fc4000001ff00 */
[----:B------:R-:W-:Y:S02]  /*15c0*/  CS2R R102, SRZ ;  /* 0x0000000000667805 */ /* 0x000fe4000001ff00 */
[----:B------:R-:W-:Y:S02]  /*15d0*/  CS2R R104, SRZ ;  /* 0x0000000000687805 */ /* 0x000fe4000001ff00 */
[----:B------:R-:W-:Y:S02]  /*15e0*/  CS2R R106, SRZ ;  /* 0x00000000006a7805 */ /* 0x000fe4000001ff00 */
[----:B------:R-:W-:Y:S02]  /*15f0*/  CS2R R108, SRZ ;  /* 0x00000000006c7805 */ /* 0x000fe4000001ff00 */
[----:B------:R-:W-:Y:S02]  /*1600*/  CS2R R110, SRZ ;  /* 0x00000000006e7805 */ /* 0x000fe4000001ff00 */
[----:B------:R-:W-:-:S02]  /*1610*/  CS2R R112, SRZ ;  /* 0x0000000000707805 */ /* 0x000fc4000001ff00 */
[----:B------:R-:W-:Y:S02]  /*1620*/  CS2R R130, SRZ ;  /* 0x0000000000827805 */ /* 0x000fe4000001ff00 */
[----:B------:R-:W-:Y:S02]  /*1630*/  CS2R R128, SRZ ;  /* 0x0000000000807805 */ /* 0x000fe4000001ff00 */
[----:B------:R-:W-:Y:S02]  /*1640*/  CS2R R132, SRZ ;  /* 0x0000000000847805 */ /* 0x000fe4000001ff00 */
[----:B------:R-:W-:Y:S02]  /*1650*/  CS2R R134, SRZ ;  /* 0x0000000000867805 */ /* 0x000fe4000001ff00 */
[----:B------:R-:W-:Y:S02]  /*1660*/  CS2R R136, SRZ ;  /* 0x0000000000887805 */ /* 0x000fe4000001ff00 */
[----:B------:R-:W-:-:S02]  /*1670*/  CS2R R138, SRZ ;  /* 0x00000000008a7805 */ /* 0x000fc4000001ff00 */
[----:B------:R-:W-:Y:S01]  /*1680*/  CS2R R140, SRZ ;  /* 0x00000000008c7805 */ /* 0x000fe2000001ff00 */
[----:B---3--:R-:W-:Y:S01]  /*1690*/  ULEA UR50, UR9, UR50, 0x18 ;  /* 0x0000003209327291 */ /* 0x008fe2000f8ec03f */
[----:B------:R-:W-:Y:S02]  /*16a0*/  CS2R R142, SRZ ;  /* 0x00000000008e7805 */ /* 0x000fe4000001ff00 */
[----:B------:R-:W-:Y:S02]  /*16b0*/  CS2R R144, SRZ ;  /* 0x0000000000907805 */ /* 0x000fe4000001ff00 */
[----:B------:R-:W-:Y:S02]  /*16c0*/  CS2R R114, SRZ ;  /* 0x0000000000727805 */ /* 0x000fe4000001ff00 */
[----:B------:R-:W-:Y:S02]  /*16d0*/  CS2R R116, SRZ ;  /* 0x0000000000747805 */ /* 0x000fe4000001ff00 */
[----:B------:R-:W-:-:S02]  /*16e0*/  CS2R R118, SRZ ;  /* 0x0000000000767805 */ /* 0x000fc4000001ff00 */
[----:B------:R-:W-:Y:S02]  /*16f0*/  CS2R R120, SRZ ;  /* 0x0000000000787805 */ /* 0x000fe4000001ff00 */
[----:B------:R-:W-:Y:S02]  /*1700*/  CS2R R122, SRZ ;  /* 0x00000000007a7805 */ /* 0x000fe4000001ff00 */
[----:B----4-:R-:W-:Y:S02]  /*1710*/  ISETP.GE.AND P0, PT, R3, 0x1, PT ;  /* 0x000000010300780c */ /* 0x010fe40003f06270 */
[----:B------:R-:W-:Y:S02]  /*1720*/  CS2R R124, SRZ ;  /* 0x00000000007c7805 */ /* 0x000fe4000001ff00 */
[----:B-----5:R-:W-:Y:S02]  /*1730*/  R2UR UR7, R0 ;  /* 0x00000000000772ca */ /* 0x020fe400000e0000 */
[----:B------:R-:W-:-:S02]  /*1740*/  CS2R R126, SRZ ;  /* 0x00000000007e7805 */ /* 0x000fc4000001ff00 */
[----:B------:R-:W-:Y:S02]  /*1750*/  CS2R R148, SRZ ;  /* 0x0000000000947805 */ /* 0x000fe4000001ff00 */
[----:B------:R-:W-:Y:S01]  /*1760*/  CS2R R150, SRZ ;  /* 0x0000000000967805 */ /* 0x000fe2000001ff00 */
[----:B------:R-:W-:Y:S01]  /*1770*/  IMAD.MOV.U32 R147, RZ, RZ, RZ ;  /* 0x000000ffff937224 */ /* 0x000fe200078e00ff */
[----:B------:R-:W-:Y:S02]  /*1780*/  CS2R R152, SRZ ;  /* 0x0000000000987805 */ /* 0x000fe4000001ff00 */
[----:B------:R-:W-:Y:S02]  /*1790*/  CS2R R154, SRZ ;  /* 0x00000000009a7805 */ /* 0x000fe4000001ff00 */
[----:B------:R-:W-:Y:S02]  /*17a0*/  CS2R R156, SRZ ;  /* 0x00000000009c7805 */ /* 0x000fe4000001ff00 */
[----:B------:R-:W-:Y:S01]  /*17b0*/  CS2R R158, SRZ ;  /* 0x00000000009e7805 */ /* 0x000fe2000001ff00 */
[----:B------:R-:W-:Y:S01]  /*17c0*/  IMAD.MOV.U32 R160, RZ, RZ, RZ ;  /* 0x000000ffffa07224 */ /* 0x000fe200078e00ff */
[----:B------:R-:W-:Y:S01]  /*17d0*/  MOV R162, RZ ;  /* 0x000000ff00a27202 */ /* 0x000fe20000000f00 */
[----:B--2---:R-:W-:Y:S01]  /*17e0*/  IMAD.U32 R5, RZ, RZ, UR48 ;  /* 0x00000030ff057e24 */ /* 0x004fe2000f8e00ff */
[----:B------:R-:W-:Y:S01]  /*17f0*/  CS2R R56, SRZ ;  /* 0x0000000000387805 */ /* 0x000fe2000001ff00 */
[----:B------:R-:W-:Y:S01]  /*1800*/  ULEA.HI UR8, UR7, UR7, URZ, 0x1 ;  /* 0x0000000707087291 */ /* 0x000fe2000f8f083f */
[----:B------:R-:W-:-:S02]  /*1810*/  CS2R R58, SRZ ;  /* 0x00000000003a7805 */ /* 0x000fc4000001ff00 */
[----:B------:R-:W-:Y:S02]  /*1820*/  CS2R R60, SRZ ;  /* 0x00000000003c7805 */ /* 0x000fe4000001ff00 */
[----:B------:R-:W-:Y:S01]  /*1830*/  CS2R R62, SRZ ;  /* 0x00000000003e7805 */ /* 0x000fe2000001ff00 */
[----:B------:R-:W-:Y:S01]  /*1840*/  ULOP3.LUT UR8, UR8, 0xffffe, URZ, 0xc0, !UPT ;  /* 0x000ffffe08087892 */ /* 0x000fe2000f8ec03f */
[----:B------:R-:W-:Y:S02]  /*1850*/  CS2R R64, SRZ ;  /* 0x0000000000407805 */ /* 0x000fe4000001ff00 */
[----:B------:R-:W-:Y:S02]  /*1860*/  CS2R R66, SRZ ;  /* 0x0000000000427805 */ /* 0x000fe4000001ff00 */
[----:B------:R-:W-:Y:S01]  /*1870*/  CS2R R68, SRZ ;  /* 0x0000000000447805 */ /* 0x000fe2000001ff00 */
[----:B------:R-:W-:Y:S01]  /*1880*/  UIADD3 UR8, UR7, -UR8, URZ ;  /* 0x8000000807087290 */ /* 0x000fe2000fffe03f */
[----:B------:R-:W-:-:S02]  /*1890*/  CS2R R70, SRZ ;  /* 0x0000000000467805 */ /* 0x000fc4000001ff00 */
[----:B------:R-:W-:Y:S01]  /*18a0*/  CS2R R72, SRZ ;  /* 0x0000000000487805 */ /* 0x000fe2000001ff00 */
[----:B------:R-:W-:Y:S01]  /*18b0*/  UMOV UR7, URZ ;  /* 0x0000003f00077c82 */ /* 0x000fe20008000000 */
[----:B------:R-:W-:Y:S01]  /*18c0*/  ULEA UR8, UR8, UR50, 0xc ;  /* 0x0000003208087291 */ /* 0x000fe2000f8e603f */
[----:B------:R-:W-:Y:S02]  /*18d0*/  CS2R R74, SRZ ;  /* 0x00000000004a7805 */ /* 0x000fe4000001ff00 */
[----:B------:R-:W-:Y:S02]  /*18e0*/  CS2R R76, SRZ ;  /* 0x00000000004c7805 */ /* 0x000fe4000001ff00 */
[----:B------:R-:W-:Y:S01]  /*18f0*/  CS2R R78, SRZ ;  /* 0x00000000004e7805 */ /* 0x000fe2000001ff00 */
[----:B------:R-:W-:Y:S01]  /*1900*/  UIADD3 UR8, UR8, 0x6200, URZ ;  /* 0x0000620008087890 */ /* 0x000fe2000fffe03f */
[----:B------:R-:W-:Y:S02]  /*1910*/  CS2R R80, SRZ ;  /* 0x0000000000507805 */ /* 0x000fe4000001ff00 */
[----:B------:R-:W-:-:S02]  /*1920*/  CS2R R82, SRZ ;  /* 0x0000000000527805 */ /* 0x000fc4000001ff00 */
[----:B------:R-:W-:Y:S01]  /*1930*/  CS2R R84, SRZ ;  /* 0x0000000000547805 */ /* 0x000fe2000001ff00 */
[----:B------:R-:W-:Y:S01]  /*1940*/  USHF.R.U32.HI UR8, URZ, 0x4, UR8 ;  /* 0x000000043f087899 */ /* 0x000fe20008011608 */
[----:B------:R-:W-:Y:S02]  /*1950*/  CS2R R86, SRZ ;  /* 0x0000000000567805 */ /* 0x000fe4000001ff00 */
[----:B------:R-:W-:Y:S02]  /*1960*/  CS2R R24, SRZ ;  /* 0x0000000000187805 */ /* 0x000fe4000001ff00 */
[----:B------:R-:W-:Y:S01]  /*1970*/  CS2R R26, SRZ ;  /* 0x00000000001a7805 */ /* 0x000fe2000001ff00 */
[----:B------:R-:W-:Y:S01]  /*1980*/  ULOP3.LUT UR12, UR8, 0x3fff, URZ, 0xc0, !UPT ;  /* 0x00003fff080c7892 */ /* 0x000fe2000f8ec03f */
        /* <DEDUP_REMOVED lines=13> */
[----:B------:R-:W-:Y:S01]  /*1a60*/  CS2R R54, SRZ ;  /* 0x0000000000367805 */ /* 0x000fe2000001ff00 */
[----:B------:R-:W-:Y:S06]  /*1a70*/  @!P0 BRA `(.L_x_17) ;  /* 0x0000000800748947 */ /* 0x000fec0003800000 */
[----:B------:R-:W-:-:S13]  /*1a80*/  ISETP.NE.AND P1, PT, R161, 0x3, PT ;  /* 0x00000003a100780c */ /* 0x000fda0003f25270 */
[----:B------:R-:W-:Y:S05]  /*1a90*/  @!P1 BRA `(.L_x_18) ;  /* 0x0000000000049947 */ /* 0x000fea0003800000 */
[----:B------:R-:W-:Y:S01]  /*1aa0*/  BPT.TRAP 0x1 ;  /* 0x000000040000795c */ /* 0x000fe20000300000 */
.L_x_18:
[----:B------:R-:W-:Y:S01]  /*1ab0*/  ULEA UR5, UR4, UR50, 0x3 ;  /* 0x0000003204057291 */ /* 0x000fe2000f8e183f */
[----:B------:R-:W-:-:S05]  /*1ac0*/  IMAD.U32 R0, RZ, RZ, UR48 ;  /* 0x00000030ff007e24 */ /* 0x000fca000f8e00ff */
[----:B------:R-:W-:-:S04]  /*1ad0*/  SHF.L.U32 R0, R0, 0x1f, RZ ;  /* 0x0000001f00007819 */ /* 0x000fc800000006ff */
[----:B------:R2:W3:Y:S01]  /*1ae0*/  SYNCS.PHASECHK.TRANS64.TRYWAIT P0, [UR5], R0 ;  /* 0x00000000ff0075a7 */ /* 0x0004e20008000145 */
[----:B------:R-:W-:Y:S05]  /*1af0*/  @!P1 BRA `(.L_x_19) ;  /* 0x0000000000049947 */ /* 0x000fea0003800000 */
[----:B------:R-:W-:Y:S01]  /*1b00*/  BPT.TRAP 0x1 ;  /* 0x000000040000795c */ /* 0x000fe20000300000 */
.L_x_19:
[----:B---3--:R-:W-:Y:S05]  /*1b10*/  @P0 BRA `(.L_x_20) ;  /* 0x0000000000080947 */ /* 0x008fea0003800000 */
[----:B------:R-:W3:Y:S02]  /*1b20*/  SYNCS.PHASECHK.TRANS64.TRYWAIT P0, [UR5], R0 ;  /* 0x00000000ff0075a7 */ /* 0x000ee40008000145 */
[----:B---3--:R-:W-:Y:S05]  /*1b30*/  @!P0 BRA `(.L_x_21) ;  /* 0x0000007800f48947 */ /* 0x008fea0003800000 */
.L_x_20:
[----:B------:R-:W-:Y:S01]  /*1b40*/  UIADD3 UR5, UR50, 0x2e200, URZ ;  /* 0x0002e20032057890 */ /* 0x000fe2000fffe03f */
[----:B------:R-:W-:Y:S01]  /*1b50*/  WARPGROUP.ARRIVE ;  /* 0x00000000000079c5 */ /* 0x000fe20000000000 */
[----:B------:R-:W-:Y:S01]  /*1b60*/  ULOP3.LUT UR7, UR12, 0x10000, URZ, 0xfc, !UPT ;  /* 0x000100000c077892 */ /* 0x000fe2000f8efc3f */
[----:B------:R-:W-:Y:S01]  /*1b70*/  CS2R R98, SRZ ;  /* 0x0000000000627805 */ /* 0x000fe2000001ff00 */
[----:B------:R-:W-:Y:S01]  /*1b80*/  USHF.R.U32.HI UR5, URZ, 0x4, UR5 ;  /* 0x000000043f057899 */ /* 0x000fe20008011605 */
[----:B------:R-:W-:Y:S01]  /*1b90*/  IMAD.MOV.U32 R97, RZ, RZ, RZ ;  /* 0x000000ffff617224 */ /* 0x000fe200078e00ff */
[----:B------:R-:W-:Y:S01]  /*1ba0*/  ULEA UR7, UR4, UR7, 0xa ;  /* 0x0000000704077291 */ /* 0x000fe2000f8e503f */
[----:B------:R-:W-:Y:S01]  /*1bb0*/  CS2R R100, SRZ ;  /* 0x0000000000647805 */ /* 0x000fe2000001ff00 */
[----:B------:R-:W-:Y:S01]  /*1bc0*/  ULOP3.LUT UR5, UR5, 0x3fff, URZ, 0xc0, !UPT ;  /* 0x00003fff05057892 */ /* 0x000fe2000f8ec03f */
[----:B------:R-:W-:Y:S01]  /*1bd0*/  CS2R R102, SRZ ;  /* 0x0000000000667805 */ /* 0x000fe2000001ff00 */
[----:B------:R-:W-:Y:S01]  /*1be0*/  UMOV UR9, 0x80000020 ;  /* 0x8000002000097882 */ /* 0x000fe20000000000 */
[----:B------:R-:W-:Y:S01]  /*1bf0*/  UMOV UR11, 0x80000020 ;  /* 0x80000020000b7882 */ /* 0x000fe20000000000 */
[----:B------:R-:W-:Y:S01]  /*1c00*/  ULOP3.LUT UR5, UR5, 0x10000, URZ, 0xfc, !UPT ;  /* 0x0001000005057892 */ /* 0x000fe2000f8efc3f */
[----:B------:R-:W-:Y:S01]  /*1c10*/  CS2R R104, SRZ ;  /* 0x0000000000687805 */ /* 0x000fe2000001ff00 */
[----:B------:R-:W-:Y:S01]  /*1c20*/  UMOV UR8, UR7 ;  /* 0x0000000700087c82 */ /* 0x000fe20008000000 */
[----:B------:R-:W-:Y:S01]  /*1c30*/  CS2R R106, SRZ ;  /* 0x00000000006a7805 */ /* 0x000fe2000001ff00 */
[----:B------:R-:W-:Y:S01]  /*1c40*/  ULEA UR6, UR4, UR5, 0x8 ;  /* 0x0000000504067291 */ /* 0x000fe2000f8e403f */
[----:B------:R-:W-:Y:S01]  /*1c50*/  CS2R R108, SRZ ;  /* 0x00000000006c7805 */ /* 0x000fe2000001ff00 */
[----:B------:R-:W-:Y:S01]  /*1c60*/  UIADD3 UR5, UR7, 0x200, URZ ;  /* 0x0000020007057890 */ /* 0x000fe2000fffe03f */
[----:B------:R-:W-:-:S02]  /*1c70*/  CS2R R110, SRZ ;  /* 0x00000000006e7805 */ /* 0x000fc4000001ff00 */
[----:B------:R-:W-:Y:S02]  /*1c80*/  CS2R R112, SRZ ;  /* 0x0000000000707805 */ /* 0x000fe4000001ff00 */
[----:B------:R-:W-:Y:S02]  /*1c90*/  CS2R R130, SRZ ;  /* 0x0000000000827805 */ /* 0x000fe4000001ff00 */
[----:B------:R-:W-:Y:S01]  /*1ca0*/  CS2R R128, SRZ ;  /* 0x0000000000807805 */ /* 0x000fe2000001ff00 */
[----:B------:R-:W-:Y:S01]  /*1cb0*/  UMOV UR10, UR6 ;  /* 0x00000006000a7c82 */ /* 0x000fe20008000000 */
[----:B------:R-:W-:Y:S01]  /*1cc0*/  CS2R R132, SRZ ;  /* 0x0000000000847805 */ /* 0x000fe2000001ff00 */
[----:B------:R-:W-:Y:S01]  /*1cd0*/  QGMMA.64x64x32.F32.E4M3.E4M3 R56, gdesc[UR8], RZ, !UPT, gsb0 ;  /* 0x00e00000083879f3 */ /* 0x000fe2000c0008ff */
[----:B------:R-:W-:Y:S01]  /*1ce0*/  UMOV UR8, UR5 ;  /* 0x0000000500087c82 */ /* 0x000fe20008000000 */
[----:B------:R-:W-:Y:S01]  /*1cf0*/  UMOV UR9, 0x80000020 ;  /* 0x8000002000097882 */ /* 0x000fe20000000000 */
[----:B------:R-:W-:Y:S01]  /*1d00*/  UMOV UR5, 0x2 ;  /* 0x0000000200057882 */ /* 0x000fe20000000000 */
        /* <DEDUP_REMOVED lines=14> */
[----:B------:R-:W-:Y:S01]  /*1df0*/  CS2R R150, SRZ ;  /* 0x0000000000967805 */ /* 0x000fe2000001ff00 */
[----:B------:R-:W-:Y:S01]  /*1e00*/  IMAD.MOV.U32 R147, RZ, RZ, RZ ;  /* 0x000000ffff937224 */ /* 0x000fe200078e00ff */
[----:B------:R-:W-:Y:S02]  /*1e10*/  CS2R R152, SRZ ;  /* 0x0000000000987805 */ /* 0x000fe4000001ff00 */
[----:B------:R-:W-:Y:S02]  /*1e20*/  CS2R R154, SRZ ;  /* 0x00000000009a7805 */ /* 0x000fe4000001ff00 */
[----:B------:R-:W-:Y:S02]  /*1e30*/  CS2R R156, SRZ ;  /* 0x00000000009c7805 */ /* 0x000fe4000001ff00 */
[----:B------:R-:W-:-:S02]  /*1e40*/  CS2R R158, SRZ ;  /* 0x00000000009e7805 */ /* 0x000fc4000001ff00 */
[----:B------:R-:W-:Y:S01]  /*1e50*/  MOV R160, RZ ;  /* 0x000000ff00a07202 */ /* 0x000fe20000000f00 */
[----:B------:R-:W-:Y:S01]  /*1e60*/  IMAD.MOV.U32 R162, RZ, RZ, RZ ;  /* 0x000000ffffa27224 */ /* 0x000fe200078e00ff */
[----:B------:R-:W-:Y:S02]  /*1e70*/  WARPGROUP.DEPBAR.LE gsb0, 0x0 ;  /* 0x00008000000079c5 */ /* 0x000fe40000010000 */
[----:B------:R-:W-:-:S06]  /*1e80*/  WARPGROUP.ARRIVE ;  /* 0x00000000000079c5 */ /* 0x000fcc0000000000 */
[----:B------:R-:W-:Y:S01]  /*1e90*/  QGMMA.64x64x32.F32.E4M3.E4M3 R24, gdesc[UR8], RZ, !UPT, gsb0 ;  /* 0x00e00000081879f3 */ /* 0x000fe2000c0008ff */
[----:B------:R-:W-:Y:S02]  /*1ea0*/  UIADD3 UR8, UR7, 0x2, URZ ;  /* 0x0000000207087890 */ /* 0x000fe4000fffe03f */
[----:B------:R-:W-:Y:S01]  /*1eb0*/  UIADD3 UR10, UR6, 0x2, URZ ;  /* 0x00000002060a7890 */ /* 0x000fe2000fffe03f */
[----:B------:R-:W-:Y:S01]  /*1ec0*/  UMOV UR9, 0x80000020 ;  /* 0x8000002000097882 */ /* 0x000fe20000000000 */
[----:B------:R-:W-:Y:S01]  /*1ed0*/  UMOV UR11, 0x80000020 ;  /* 0x80000020000b7882 */ /* 0x000fe20000000000 */
[----:B------:R-:W-:Y:S01]  /*1ee0*/  UIADD3 UR7, UR7, 0x202, URZ ;  /* 0x0000020207077890 */ /* 0x000fe2000fffe03f */
[----:B------:R-:W-:Y:S02]  /*1ef0*/  ULDC UR6, c[0x0][0x50c] ;  /* 0x0001430000067ab9 */ /* 0x000fe40000000800 */
[----:B------:R-:W-:-:S04]  /*1f00*/  UISETP.NE.AND UP0, UPT, UR6, 0x2, UPT ;  /* 0x000000020600788c */ /* 0x000fc8000bf05270 */
[----:B------:R-:W-:-:S06]  /*1f10*/  USEL UR6, URZ, 0x1, UP0 ;  /* 0x000000013f067887 */ /* 0x000fcc0008000000 */
[----:B------:R-:W-:Y:S01]  /*1f20*/  ISETP.NE.AND P0, PT, RZ, UR6, PT ;  /* 0x00000006ff007c0c */ /* 0x000fe2000bf05270 */
[----:B------:R-:W-:Y:S02]  /*1f30*/  WARPGROUP.DEPBAR.LE gsb0, 0x0 ;  /* 0x00008000000079c5 */ /* 0x000fe40000010000 */
[----:B------:R-:W-:-:S06]  /*1f40*/  WARPGROUP.ARRIVE ;  /* 0x00000000000079c5 */ /* 0x000fcc0000000000 */
[----:B------:R-:W-:Y:S01]  /*1f50*/  QGMMA.64x64x32.F32.E4M3.E4M3 R56, gdesc[UR8], R56, gsb0 ;  /* 0x00e00000083879f3 */ /* 0x000fe20008000838 */
[----:B------:R-:W-:Y:S01]  /*1f60*/  UMOV UR8, UR7 ;  /* 0x0000000700087c82 */ /* 0x000fe20008000000 */
[----:B------:R-:W-:Y:S01]  /*1f70*/  UMOV UR9, 0x80000020 ;  /* 0x8000002000097882 */ /* 0x000fe20000000000 */
[----:B------:R-:W-:Y:S02]  /*1f80*/  WARPGROUP.DEPBAR.LE gsb0, 0x0 ;  /* 0x00008000000079c5 */ /* 0x000fe40000010000 */
[----:B------:R-:W-:-:S06]  /*1f90*/  WARPGROUP.ARRIVE ;  /* 0x00000000000079c5 */ /* 0x000fcc0000000000 */
[----:B------:R-:W-:Y:S03]  /*1fa0*/  QGMMA.64x64x32.F32.E4M3.E4M3 R24, gdesc[UR8], R24, gsb0 ;  /* 0x00e00000081879f3 */ /* 0x000fe60008000818 */
[----:B------:R-:W-:Y:S02]  /*1fb0*/  WARPGROUP.DEPBAR.LE gsb0, 0x0 ;  /* 0x00008000000079c5 */ /* 0x000fe40000010000 */
[----:B------:R-:W-:Y:S05]  /*1fc0*/  @!P0 BRA `(.L_x_22) ;  /* 0x0000000400048947 */ /* 0x000fea0003800000 */
[----:B------:R-:W-:Y:S01]  /*1fd0*/  FADD R159, RZ, R56 ;  /* 0x00000038ff9f7221 */ /* 0x000fe20000000000 */
[----:B------:R-:W-:-:S01]  /*1fe0*/  FADD R162, RZ, R57 ;  /* 0x00000039ffa27221 */ /* 0x000fc20000000000 */
        /* <DEDUP_REMOVED lines=62> */
[----:B------:R-:W-:-:S06]  /*23d0*/  UMOV UR5, URZ ;  /* 0x0000003f00057c82 */ /* 0x000fcc0008000000 */
.L_x_22:
[----:B------:R-:W-:-:S04]  /*23e0*/  UIADD3 UR13, UR4, 0x1, URZ ;  /* 0x00000001040d7890 */ /* 0x000fc8000fffe03f */
[----:B------:R-:W-:-:S04]  /*23f0*/  UISETP.NE.AND UP0, UPT, UR13, 0xa, UPT ;  /* 0x0000000a0d00788c */ /* 0x000fc8000bf05270 */
[----:B------:R-:W-:Y:S02]  /*2400*/  USEL UR7, URZ, 0x1, UP0 ;  /* 0x000000013f077887 */ /* 0x000fe40008000000 */
[----:B------:R-:W-:Y:S02]  /*2410*/  USEL UR13, UR13, URZ, UP0 ;  /* 0x0000003f0d0d7287 */ /* 0x000fe40008000000 */
[----:B------:R-:W-:-:S06]  /*2420*/  ULOP3.LUT UR7, UR48, UR7, URZ, 0x3c, !UPT ;  /* 0x0000000730077292 */ /* 0x000fcc000f8e3c3f */
[----:B------:R-:W-:Y:S01]  /*2430*/  IMAD.U32 R5, RZ, RZ, UR7 ;  /* 0x00000007ff057e24 */ /* 0x000fe2000f8e00ff */
[----:B------:R-:W-:-:S06]  /*2440*/  UMOV UR7, 0x1 ;  /* 0x0000000100077882 */ /* 0x000fcc0000000000 */
.L_x_17:
[----:B------:R-:W-:-:S04]  /*2450*/  UISETP.LT.AND UP0, UPT, UR49, 0x1, UPT ;  /* 0x000000013100788c */ /* 0x000fc8000bf01270 */
[----:B------:R-:W-:-:S04]  /*2460*/  USEL UR8, UR49, 0x1, UP0 ;  /* 0x0000000131087887 */ /* 0x000fc80008000000 */
[----:B------:R-:W-:-:S04]  /*2470*/  UIADD3 UR8, UR49, -UR8, URZ ;  /* 0x8000000831087290 */ /* 0x000fc8000fffe03f */
[----:B------:R-:W-:-:S06]  /*2480*/  UISETP.GE.AND UP0, UPT, UR8, 0x1, UPT ;  /* 0x000000010800788c */ /* 0x000fcc000bf06270 */
[----:B------:R-:W-:-:S13]  /*2490*/  PLOP3.LUT P0, PT, PT, PT, UP0, 0x80, 0x0 ;  /* 0x000000000000781c */ /* 0x000fda0003f0f008 */
[----:B------:R-:W-:Y:S05]  /*24a0*/  @!P0 BRA `(.L_x_23) ;  /* 0x0000000800348947 */ /* 0x000fea0003800000 */
[----:B--23--:R-:W-:Y:S01]  /*24b0*/  IMAD.U32 R0, RZ, RZ, UR8 ;  /* 0x00000008ff007e24 */ /* 0x00cfe2000f8e00ff */
[----:B------:R-:W-:Y:S01]  /*24c0*/  UMOV UR14, UR4 ;  /* 0x00000004000e7c82 */ /* 0x000fe20008000000 */
[----:B------:R-:W-:-:S05]  /*24d0*/  ULDC UR16, c[0x0][0x50c] ;  /* 0x0001430000107ab9 */ /* 0x000fca0000000800 */
.L_x_31:
[----:B------:R-:W-:-:S13]  /*24e0*/  ISETP.NE.AND P1, PT, R161, 0x3, PT ;  /* 0x00000003a100780c */ /* 0x000fda0003f25270 */
[----:B--23--:R-:W-:Y:S05]  /*24f0*/  @!P1 BRA `(.L_x_24) ;  /* 0x0000000000049947 */ /* 0x00cfea0003800000 */
[----:B------:R-:W-:Y:S01]  /*2500*/  BPT.TRAP 0x1 ;  /* 0x000000040000795c */ /* 0x000fe20000300000 */
.L_x_24:
[----:B------:R-:W-:Y:S01]  /*2510*/  ULEA UR8, UR13, UR50, 0x3 ;  /* 0x000000320d087291 */ /* 0x000fe2000f8e183f */
[----:B------:R-:W-:-:S08]  /*2520*/  SHF.L.U32 R3, R5, 0x1f, RZ ;  /* 0x0000001f05037819 */ /* 0x000fd000000006ff */
[----:B------:R2:W3:Y:S01]  /*2530*/  SYNCS.PHASECHK.TRANS64.TRYWAIT P0, [UR8], R3 ;  /* 0x00000003ff0075a7 */ /* 0x0004e20008000148 */
[----:B------:R-:W-:Y:S05]  /*2540*/  @!P1 BRA `(.L_x_25) ;  /* 0x0000000000049947 */ /* 0x000fea0003800000 */
[----:B------:R-:W-:Y:S01]  /*2550*/  BPT.TRAP 0x1 ;  /* 0x000000040000795c */ /* 0x000fe20000300000 */
.L_x_25:
[----:B---3--:R-:W-:Y:S05]  /*2560*/  @P0 BRA `(.L_x_26) ;  /* 0x0000000000080947 */ /* 0x008fea0003800000 */
[----:B------:R-:W3:Y:S02]  /*2570*/  SYNCS.PHASECHK.TRANS64.TRYWAIT P0, [UR8], R3 ;  /* 0x00000003ff0075a7 */ /* 0x000ee40008000148 */
[----:B---3--:R-:W-:Y:S05]  /*2580*/  @!P0 BRA `(.L_x_27) ;  /* 0x0000007000788947 */ /* 0x008fea0003800000 */
.L_x_26:
[----:B------:R-:W-:Y:S01]  /*2590*/  UIADD3 UR8, UR50, 0x2e200, URZ ;  /* 0x0002e20032087890 */ /* 0x000fe2000fffe03f */
[----:B------:R-:W-:Y:S01]  /*25a0*/  WARPGROUP.ARRIVE ;  /* 0x00000000000079c5 */ /* 0x000fe20000000000 */
[----:B------:R-:W-:Y:S02]  /*25b0*/  UISETP.NE.AND UP0, UPT, UR6, URZ, UPT ;  /* 0x0000003f0600728c */ /* 0x000fe4000bf05270 */
[----:B------:R-:W-:Y:S02]  /*25c0*/  USHF.R.U32.HI UR8, URZ, 0x4, UR8 ;  /* 0x000000043f087899 */ /* 0x000fe40008011608 */
[----:B------:R-:W-:Y:S02]  /*25d0*/  USEL UR7, UR7, URZ, !UP0 ;  /* 0x0000003f07077287 */ /* 0x000fe4000c000000 */
[----:B------:R-:W-:Y:S02]  /*25e0*/  ULOP3.LUT UR8, UR8, 0x3fff, URZ, 0xc0, !UPT ;  /* 0x00003fff08087892 */ /* 0x000fe4000f8ec03f */
[----:B------:R-:W-:-:S02]  /*25f0*/  ULOP3.LUT UR6, UR12, 0x10000, URZ, 0xfc, !UPT ;  /* 0x000100000c067892 */ /* 0x000fc4000f8efc3f */
[----:B------:R-:W-:Y:S02]  /*2600*/  ULOP3.LUT UR8, UR8, 0x10000, URZ, 0xfc, !UPT ;  /* 0x0001000008087892 */ /* 0x000fe4000f8efc3f */
[----:B------:R-:W-:Y:S02]  /*2610*/  UISETP.NE.U32.AND UP0, UPT, UR7, URZ, UPT ;  /* 0x0000003f0700728c */ /* 0x000fe4000bf05070 */
[----:B------:R-:W-:Y:S02]  /*2620*/  ULEA UR7, UR13, UR6, 0xa ;  /* 0x000000060d077291 */ /* 0x000fe4000f8e503f */
[----:B------:R-:W-:Y:S01]  /*2630*/  ULEA UR6, UR13, UR8, 0x8 ;  /* 0x000000080d067291 */ /* 0x000fe2000f8e403f */
[----:B------:R-:W-:Y:S01]  /*2640*/  UMOV UR9, 0x80000020 ;  /* 0x8000002000097882 */ /* 0x000fe20000000000 */
[----:B------:R-:W-:Y:S01]  /*2650*/  UMOV UR11, 0x80000020 ;  /* 0x80000020000b7882 */ /* 0x000fe20000000000 */
[----:B------:R-:W-:Y:S02]  /*2660*/  UIADD3 UR15, UR7, 0x200, URZ ;  /* 0x00000200070f7890 */ /* 0x000fe4000fffe03f */
[----:B------:R-:W-:-:S02]  /*2670*/  UMOV UR8, UR7 ;  /* 0x0000000700087c82 */ /* 0x000fc40008000000 */
[----:B------:R-:W-:Y:S01]  /*2680*/  UMOV UR10, UR6 ;  /* 0x00000006000a7c82 */ /* 0x000fe20008000000 */
[----:B------:R-:W-:Y:S01]  /*2690*/  UIADD3 UR5, UR5, 0x2, URZ ;  /* 0x0000000205057890 */ /* 0x000fe2000fffe03f */
[----:B------:R-:W-:Y:S01]  /*26a0*/  QGMMA.64x64x32.F32.E4M3.E4M3 R56, gdesc[UR8], R56, UP0, gsb0 ;  /* 0x00e00000083879f3 */ /* 0x000fe2000b800838 */
[----:B------:R-:W-:Y:S01]  /*26b0*/  UMOV UR9, 0x80000020 ;  /* 0x8000002000097882 */ /* 0x000fe20000000000 */
[----:B------:R-:W-:Y:S01]  /*26c0*/  UMOV UR8, UR15 ;  /* 0x0000000f00087c82 */ /* 0x000fe20008000000 */
[----:B------:R-:W-:Y:S02]  /*26d0*/  WARPGROUP.DEPBAR.LE gsb0, 0x0 ;  /* 0x00008000000079c5 */ /* 0x000fe40000010000 */
[----:B------:R-:W-:-:S06]  /*26e0*/  WARPGROUP.ARRIVE ;  /* 0x00000000000079c5 */ /* 0x000fcc0000000000 */
[----:B------:R-:W-:Y:S01]  /*26f0*/  QGMMA.64x64x32.F32.E4M3.E4M3 R24, gdesc[UR8], R24, UP0, gsb0 ;  /* 0x00e00000081879f3 */ /* 0x000fe2000b800818 */
[----:B------:R-:W-:Y:S02]  /*2700*/  UIADD3 UR8, UR7, 0x2, URZ ;  /* 0x0000000207087890 */ /* 0x000fe4000fffe03f */
[----:B------:R-:W-:Y:S01]  /*2710*/  UIADD3 UR10, UR6, 0x2, URZ ;  /* 0x00000002060a7890 */ /* 0x000fe2000fffe03f */
[----:B------:R-:W-:Y:S01]  /*2720*/  UMOV UR9, 0x80000020 ;  /* 0x8000002000097882 */ /* 0x000fe20000000000 */
[----:B------:R-:W-:Y:S01]  /*2730*/  UMOV UR11, 0x80000020 ;  /* 0x80000020000b7882 */ /* 0x000fe20000000000 */
[----:B------:R-:W-:Y:S02]  /*2740*/  UIADD3 UR7, UR7, 0x202, URZ ;  /* 0x0000020207077890 */ /* 0x000fe4000fffe03f */
[----:B------:R-:W-:-:S04]  /*2750*/  UISETP.NE.AND UP0, UPT, UR5, UR16, UPT ;  /* 0x000000100500728c */ /* 0x000fc8000bf05270 */
        /* <DEDUP_REMOVED lines=12> */
[----:B------:R-:W-:Y:S01]  /*2820*/  FADD R159, R56, R159 ;  /* 0x0000009f389f7221 */ /* 0x000fe20000000000 */
[----:B------:R-:W-:-:S01]  /*2830*/  FADD R162, R57, R162 ;  /* 0x000000a239a27221 */ /* 0x000fc20000000000 */
        /* <DEDUP_REMOVED lines=62> */
[----:B------:R-:W-:-:S06]  /*2c20*/  UMOV UR5, URZ ;  /* 0x0000003f00057c82 */ /* 0x000fcc0008000000 */
.L_x_28:
[----:B------:R-:W-:Y:S05]  /*2c30*/  @!P1 BRA `(.L_x_29) ;  /* 0x0000000000049947 */ /* 0x000fea0003800000 */
[----:B------:R-:W-:Y:S01]  /*2c40*/  BPT.TRAP 0x1 ;  /* 0x000000040000795c */ /* 0x000fe20000300000 */
.L_x_29:
[----:B------:R-:W-:Y:S01]  /*2c50*/  ULEA UR7, UR14, UR50, 0x3 ;  /* 0x000000320e077291 */ /* 0x000fe2000f8e183f */
[----:B------:R-:W-:-:S03]  /*2c60*/  ISETP.GT.U32.AND P0, PT, R19, 0x1, PT ;  /* 0x000000011300780c */ /* 0x000fc60003f04070 */
[----:B------:R-:W-:-:S04]  /*2c70*/  UIADD3 UR7, UR7, 0x50, URZ ;  /* 0x0000005007077890 */ /* 0x000fc8000fffe03f */
[----:B------:R-:W-:-:S09]  /*2c80*/  UPRMT UR7, URZ, 0x654, UR7 ;  /* 0x000006543f077896 */ /* 0x000fd20008000007 */
[----:B------:R-:W-:Y:S01]  /*2c90*/  SYNCS.ARRIVE.TRANS64.RED.A1T0 RZ, [UR7], RZ ;  /* 0x000000ffffff79a7 */ /* 0x000fe20008100407 */
[----:B------:R-:W-:Y:S05]  /*2ca0*/  @P0 BRA `(.L_x_30) ;  /* 0x0000000000040947 */ /* 0x000fea0003800000 */
[----:B------:R-:W-:Y:S01]  /*2cb0*/  BPT.TRAP 0x1 ;  /* 0x000000040000795c */ /* 0x000fe20000300000 */
.L_x_30:
[----:B------:R-:W-:Y:S01]  /*2cc0*/  UIADD3 UR13, UR13, 0x1, URZ ;  /* 0x000000010d0d7890 */ /* 0x000fe2000fffe03f */
[C---:B------:R-:W-:Y:S01]  /*2cd0*/  ISETP.GT.AND P0, PT, R0.reuse, 0x1, PT ;  /* 0x000000010000780c */ /* 0x040fe20003f04270 */
[----:B------:R-:W-:Y:S01]  /*2ce0*/  UIADD3 UR14, UR14, 0x1, URZ ;  /* 0x000000010e0e7890 */ /* 0x000fe2000fffe03f */
[----:B------:R-:W-:Y:S01]  /*2cf0*/  VIADD R0, R0, 0xffffffff ;  /* 0xffffffff00007836 */ /* 0x000fe20000000000 */
[----:B------:R-:W-:Y:S02]  /*2d00*/  UISETP.NE.AND UP0, UPT, UR13, 0xa, UPT ;  /* 0x0000000a0d00788c */ /* 0x000fe4000bf05270 */
[----:B------:R-:W-:Y:S02]  /*2d10*/  UISETP.NE.AND UP1, UPT, UR14, 0xa, UPT ;  /* 0x0000000a0e00788c */ /* 0x000fe4000bf25270 */
[----:B------:R-:W-:Y:S02]  /*2d20*/  USEL UR7, URZ, 0x1, UP0 ;  /* 0x000000013f077887 */ /* 0x000fe40008000000 */
[----:B------:R-:W-:-:S02]  /*2d30*/  USEL UR13, UR13, URZ, UP0 ;  /* 0x0000003f0d0d7287 */ /* 0x000fc40008000000 */
[----:B------:R-:W-:Y:S02]  /*2d40*/  USEL UR14, UR14, URZ, UP1 ;  /* 0x0000003f0e0e7287 */ /* 0x000fe40008800000 */
[----:B------:R-:W-:Y:S01]  /*2d50*/  LOP3.LUT R5, R5, UR7, RZ, 0x3c, !PT ;  /* 0x0000000705057c12 */ /* 0x000fe2000f8e3cff */
[----:B------:R-:W-:Y:S01]  /*2d60*/  UMOV UR7, 0x1 ;  /* 0x0000000100077882 */ /* 0x000fe20000000000 */
[----:B------:R-:W-:Y:S08]  /*2d70*/  @P0 BRA `(.L_x_31) ;  /* 0xfffffff400d80947 */ /* 0x000ff0000383ffff */
.L_x_23:
[----:B------:R-:W-:Y:S01]  /*2d80*/  UISETP.NE.AND UP0, UPT, UR5, URZ, UPT ;  /* 0x0000003f0500728c */ /* 0x000fe2000bf05270 */
[----:B--23--:R-:W2:Y:S03]  /*2d90*/  LDC R0, c[0x0][0x28c] ;  /* 0x0000a300ff007b82 */ /* 0x00cea60000000800 */
[----:B------:R-:W-:-:S06]  /*2da0*/  USEL UR5, URZ, 0x1, !UP0 ;  /* 0x000000013f057887 */ /* 0x000fcc000c000000 */
[----:B------:R-:W-:Y:S02]  /*2db0*/  ISETP.NE.AND P0, PT, RZ, UR5, PT ;  /* 0x00000005ff007c0c */ /* 0x000fe4000bf05270 */
[----:B--2---:R-:W-:-:S11]  /*2dc0*/  ISETP.GE.AND P1, PT, R0, 0x1, PT ;  /* 0x000000010000780c */ /* 0x004fd60003f26270 */
[----:B------:R-:W-:Y:S05]  /*2dd0*/  @!P0 BRA `(.L_x_32) ;  /* 0x0000000400008947 */ /* 0x000fea0003800000 */
[----:B------:R-:W-:Y:S01]  /*2de0*/  FADD R159, R56, R159 ;  /* 0x0000009f389f7221 */ /* 0x000fe20000000000 */
        /* <DEDUP_REMOVED lines=62> */
[----:B------:R-:W-:-:S07]  /*31d0*/  FADD R98, R98, R55 ;  /* 0x0000003762627221 */ /* 0x000fce0000000000 */
.L_x_32:
[----:B------:R-:W-:Y:S05]  /*31e0*/  @!P1 BRA `(.L_x_33) ;  /* 0x0000000000409947 */ /* 0x000fea0003800000 */
[----:B------:R-:W-:-:S13]  /*31f0*/  ISETP.NE.AND P0, PT, R161, 0x3, PT ;  /* 0x00000003a100780c */ /* 0x000fda0003f05270 */
[----:B------:R-:W-:Y:S05]  /*3200*/  @!P0 BRA `(.L_x_34) ;  /* 0x0000000000048947 */ /* 0x000fea0003800000 */
[----:B------:R-:W-:Y:S01]  /*3210*/  BPT.TRAP 0x1 ;  /* 0x000000040000795c */ /* 0x000fe20000300000 */
.L_x_34:
[----:B------:R-:W-:Y:S01]  /*3220*/  UISETP.LT.AND UP0, UPT, UR49, 0x1, UPT ;  /* 0x000000013100788c */ /* 0x000fe2000bf01270 */
[----:B------:R-:W-:-:S03]  /*3230*/  ISETP.GT.U32.AND P0, PT, R19, 0x1, PT ;  /* 0x000000011300780c */ /* 0x000fc60003f04070 */
[----:B------:R-:W-:-:S04]  /*3240*/  USEL UR5, UR49, 0x1, UP0 ;  /* 0x0000000131057887 */ /* 0x000fc80008000000 */
[----:B------:R-:W-:-:S04]  /*3250*/  UIADD3 UR5, UR4, UR49, -UR5 ;  /* 0x0000003104057290 */ /* 0x000fc8000fffe805 */
[----:B------:R-:W-:-:S04]  /*3260*/  UIMAD.WIDE.U32 UR6, UR5, -0x33333333, URZ ;  /* 0xcccccccd050678a5 */ /* 0x000fc8000f8e003f */
[----:B------:R-:W-:-:S04]  /*3270*/  USHF.R.U32.HI UR6, URZ, 0x3, UR7 ;  /* 0x000000033f067899 */ /* 0x000fc80008011607 */
[----:B------:R-:W-:-:S04]  /*3280*/  UIMAD UR5, UR6, -0xa, UR5 ;  /* 0xfffffff6060578a4 */ /* 0x000fc8000f8e0205 */
[----:B------:R-:W-:-:S04]  /*3290*/  ULEA UR5, UR5, UR50, 0x3 ;  /* 0x0000003205057291 */ /* 0x000fc8000f8e183f */
[----:B------:R-:W-:-:S04]  /*32a0*/  UIADD3 UR5, UR5, 0x50, URZ ;  /* 0x0000005005057890 */ /* 0x000fc8000fffe03f */
[----:B------:R-:W-:-:S09]  /*32b0*/  UPRMT UR5, URZ, 0x654, UR5 ;  /* 0x000006543f057896 */ /* 0x000fd20008000005 */
[----:B------:R-:W-:Y:S01]  /*32c0*/  SYNCS.ARRIVE.TRANS64.RED.A1T0 RZ, [UR5], RZ ;  /* 0x000000ffffff79a7 */ /* 0x000fe20008100405 */
[----:B------:R-:W-:Y:S05]  /*32d0*/  @P0 BRA `(.L_x_33) ;  /* 0x0000000000040947 */ /* 0x000fea0003800000 */
[----:B------:R-:W-:Y:S01]  /*32e0*/  BPT.TRAP 0x1 ;  /* 0x000000040000795c */ /* 0x000fe20000300000 */
.L_x_33:
[----:B------:R-:W-:Y:S01]  /*32f0*/  UIADD3 UR6, UR50, 0x100, URZ ;  /* 0x0000010032067890 */ /* 0x000fe2000fffe03f */
[----:B------:R-:W-:Y:S01]  /*3300*/  R2UR UR46, R23 ;  /* 0x00000000172e72ca */ /* 0x000fe200000e0000 */
[----:B------:R-:W-:Y:S01]  /*3310*/  UIADD3 UR51, UR49, UR4, URZ ;  /* 0x0000000431337290 */ /* 0x000fe2000fffe03f */
[----:B------:R-:W-:Y:S01]  /*3320*/  R2UR UR45, R22 ;  /* 0x00000000162d72ca */ /* 0x000fe200000e0000 */
[----:B------:R-:W-:Y:S02]  /*3330*/  UISETP.GE.U32.AND UP1, UPT, UR49, 0xa, UPT ;  /* 0x0000000a3100788c */ /* 0x000fe4000bf26070 */
[----:B------:R-:W-:Y:S02]  /*3340*/  ULOP3.LUT UP2, URZ, UR6, 0x9f, URZ, 0xc0, !UPT ;  /* 0x0000009f063f7892 */ /* 0x000fe4000f84c03f */
[----:B------:R-:W-:-:S04]  /*3350*/  UISETP.GT.U32.AND UP0, UPT, UR51, 0x9, UPT ;  /* 0x000000093300788c */ /* 0x000fc8000bf04070 */
[----:B------:R-:W-:Y:S01]  /*3360*/  UISETP.LT.U32.AND UP0, UPT, UR49, 0xa, UP0 ;  /* 0x0000000a3100788c */ /* 0x000fe20008701070 */
[----:B------:R-:W-:Y:S01]  /*3370*/  PLOP3.LUT P0, PT, PT, PT, UP2, 0x80, 0x0 ;  /* 0x000000000000781c */ /* 0x000fe20003f0f028 */
[----:B------:R-:W-:Y:S02]  /*3380*/  USHF.L.U32 UR46, UR46, 0x8, URZ ;  /* 0x000000082e2e7899 */ /* 0x000fe4000800063f */
[----:B------:R-:W-:Y:S02]  /*3390*/  @UP1 UIMAD.WIDE.U32 UR4, UR51, -0x33333333, URZ ;  /* 0xcccccccd330418a5 */ /* 0x000fe4000f8e003f */
[----:B------:R-:W-:Y:S02]  /*33a0*/  USEL UR6, URZ, 0x1, !UP0 ;  /* 0x000000013f067887 */ /* 0x000fe4000c000000 */
[----:B------:R-:W-:Y:S02]  /*33b0*/  @UP1 USHF.R.U32.HI UR4, URZ, 0x3, UR5 ;  /* 0x000000033f041899 */ /* 0x000fe40008011605 */
[----:B------:R-:W-:-:S02]  /*33c0*/  ULOP3.LUT UR48, UR48, UR6, URZ, 0x3c, !UPT ;  /* 0x0000000630307292 */ /* 0x000fc4000f8e3c3f */
[----:B------:R-:W-:Y:S02]  /*33d0*/  USHF.L.U32 UR45, UR45, 0x6, URZ ;  /* 0x000000062d2d7899 */ /* 0x000fe4000800063f */
[----:B------:R-:W-:Y:S01]  /*33e0*/  @UP1 ULOP3.LUT UR48, UR48, 0x1, UR4, 0x78, !UPT ;  /* 0x0000000130301892 */ /* 0x000fe2000f8e7804 */
[----:B------:R-:W-:Y:S11]  /*33f0*/  @!P0 BRA `(.L_x_35) ;  /* 0x0000000000408947 */ /* 0x000ff60003800000 */
[----:B------:R-:W-:Y:S01]  /*3400*/  MOV R0, 0x0 ;  /* 0x0000000000007802 */ /* 0x000fe20000000f00 */
[----:B------:R-:W-:Y:S01]  /*3410*/  ULDC.64 UR4, c[0x4][0x70] ;  /* 0x01001c0000047ab9 */ /* 0x000fe20000000a00 */
[----:B------:R-:W-:Y:S01]  /*3420*/  ULDC.64 UR6, c[0x4][0x8] ;  /* 0x0100020000067ab9 */ /* 0x000fe20000000a00 */
[----:B------:R-:W-:Y:S01]  /*3430*/  MOV R4, UR4 ;  /* 0x0000000400047c02 */ /* 0x000fe20008000f00 */
[----:B------:R2:W3:Y:S01]  /*3440*/  LDC.64 R14, c[0x4][R0] ;  /* 0x01000000000e7b82 */ /* 0x0004e20000000a00 */
[----:B------:R-:W-:Y:S01]  /*3450*/  IMAD.U32 R5, RZ, RZ, UR5 ;  /* 0x00000005ff057e24 */ /* 0x000fe2000f8e00ff */
[----:B------:R-:W-:Y:S01]  /*3460*/  ULDC.64 UR4, c[0x4][0x78] ;  /* 0x01001e0000047ab9 */ /* 0x000fe20000000a00 */
[----:B------:R-:W-:Y:S01]  /*3470*/  IMAD.U32 R10, RZ, RZ, UR6 ;  /* 0x00000006ff0a7e24 */ /* 0x000fe2000f8e00ff */
[----:B------:R-:W-:Y:S01]  /*3480*/  MOV R11, UR7 ;  /* 0x00000007000b7c02 */ /* 0x000fe20008000f00 */
[----:B------:R-:W-:Y:S02]  /*3490*/  IMAD.U32 R6, RZ, RZ, UR4 ;  /* 0x00000004ff067e24 */ /* 0x000fe4000f8e00ff */
[----:B------:R-:W-:-:S02]  /*34a0*/  IMAD.U32 R7, RZ, RZ, UR5 ;  /* 0x00000005ff077e24 */ /* 0x000fc4000f8e00ff */
[----:B------:R-:W-:Y:S02]  /*34b0*/  IMAD.MOV.U32 R8, RZ, RZ, 0x70 ;  /* 0x00000070ff087424 */ /* 0x000fe400078e00ff */
[----:B------:R-:W-:Y:S02]  /*34c0*/  IMAD.MOV.U32 R12, RZ, RZ, 0x1 ;  /* 0x00000001ff0c7424 */ /* 0x000fe400078e00ff */
[----:B--2---:R-:W-:-:S07]  /*34d0*/  IMAD.MOV.U32 R13, RZ, RZ, RZ ;  /* 0x000000ffff0d7224 */ /* 0x004fce00078e00ff */
[----:B------:R-:W-:-:S07]  /*34e0*/  LEPC R20, `(.L_x_35) ;  /* 0x000000001014794e */ /* 0x000fce0000000000 */
[----:B-1-3--:R-:W-:Y:S05]  /*34f0*/  CALL.ABS.NOINC R14 ;  /* 0x000000000e007343 */ /* 0x00afea0003c00000 */
.L_x_35:
[----:B------:R-:W-:-:S04]  /*3500*/  UIADD3 UR4, UR50, 0x4100, URZ ;  /* 0x0000410032047890 */ /* 0x000fc8000fffe03f */
[----:B------:R-:W-:-:S06]  /*3510*/  ULOP3.LUT UP0, URZ, UR4, 0x9f, URZ, 0xc0, !UPT ;  /* 0x0000009f043f7892 */ /* 0x000fcc000f80c03f */
[----:B------:R-:W-:-:S13]  /*3520*/  PLOP3.LUT P0, PT, PT, PT, UP0, 0x80, 0x0 ;  /* 0x000000000000781c */ /* 0x000fda0003f0f008 */
[----:B------:R-:W-:Y:S05]  /*3530*/  @!P0 BRA `(.L_x_36) ;  /* 0x0000000000408947 */ /* 0x000fea0003800000 */
[----:B------:R-:W-:Y:S01]  /*3540*/  MOV R0, 0x0 ;  /* 0x0000000000007802 */ /* 0x000fe20000000f00 */
[----:B------:R-:W-:Y:S01]  /*3550*/  ULDC.64 UR4, c[0x4][0x70] ;  /* 0x01001c0000047ab9 */ /* 0x000fe20000000a00 */
[----:B------:R-:W-:Y:S01]  /*3560*/  ULDC.64 UR6, c[0x4][0x78] ;  /* 0x01001e0000067ab9 */ /* 0x000fe20000000a00 */
[----:B------:R-:W-:Y:S01]  /*3570*/  IMAD.U32 R4, RZ, RZ, UR4 ;  /* 0x00000004ff047e24 */ /* 0x000fe2000f8e00ff */
[----:B------:R2:W3:Y:S01]  /*3580*/  LDC.64 R14, c[0x4][R0] ;  /* 0x01000000000e7b82 */ /* 0x0004e20000000a00 */
[----:B------:R-:W-:Y:S01]  /*3590*/  MOV R5, UR5 ;  /* 0x0000000500057c02 */ /* 0x000fe20008000f00 */
[----:B------:R-:W-:Y:S01]  /*35a0*/  ULDC.64 UR4, c[0x4][0x10] ;  /* 0x0100040000047ab9 */ /* 0x000fe20000000a00 */
[----:B------:R-:W-:Y:S01]  /*35b0*/  IMAD.U32 R6, RZ, RZ, UR6 ;  /* 0x00000006ff067e24 */ /* 0x000fe2000f8e00ff */
[----:B------:R-:W-:Y:S01]  /*35c0*/  MOV R8, 0x70 ;  /* 0x0000007000087802 */ /* 0x000fe20000000f00 */
[----:B------:R-:W-:Y:S02]  /*35d0*/  IMAD.U32 R7, RZ, RZ, UR7 ;  /* 0x00000007ff077e24 */ /* 0x000fe4000f8e00ff */
[----:B------:R-:W-:-:S02]  /*35e0*/  IMAD.U32 R10, RZ, RZ, UR4 ;  /* 0x00000004ff0a7e24 */ /* 0x000fc4000f8e00ff */
[----:B------:R-:W-:Y:S02]  /*35f0*/  IMAD.U32 R11, RZ, RZ, UR5 ;  /* 0x00000005ff0b7e24 */ /* 0x000fe4000f8e00ff */
[----:B------:R-:W-:Y:S02]  /*3600*/  IMAD.MOV.U32 R12, RZ, RZ, 0x1 ;  /* 0x00000001ff0c7424 */ /* 0x000fe400078e00ff */
[----:B--2---:R-:W-:-:S07]  /*3610*/  IMAD.MOV.U32 R13, RZ, RZ, RZ ;  /* 0x000000ffff0d7224 */ /* 0x004fce00078e00ff */
[----:B------:R-:W-:-:S07]  /*3620*/  LEPC R20, `(.L_x_36) ;  /* 0x000000001014794e */ /* 0x000fce0000000000 */
[----:B-1-3--:R-:W-:Y:S05]  /*3630*/  CALL.ABS.NOINC R14 ;  /* 0x000000000e007343 */ /* 0x00afea0003c00000 */
.L_x_36:
[----:B------:R-:W2:Y:S01]  /*3640*/  LDC.64 R14, c[0x0][0x590] ;  /* 0x00016400ff0e7b82 */ /* 0x000ea20000000a00 */
[----:B------:R-:W-:Y:S01]  /*3650*/  SHF.R.U32.HI R0, RZ, 0x2, R18 ;  /* 0x00000002ff007819 */ /* 0x000fe20000011612 */
[----:B------:R-:W-:Y:S01]  /*3660*/  ULDC UR4, c[0x0][0x284] ;  /* 0x0000a10000047ab9 */ /* 0x000fe20000000800 */
[----:B------:R-:W-:Y:S02]  /*3670*/  LOP3.LUT R7, R18, 0xe0, RZ, 0xc0, !PT ;  /* 0x000000e012077812 */ /* 0x000fe400078ec0ff */
[----:B------:R-:W-:Y:S02]  /*3680*/  LOP3.LUT R9, R0, 0x7, RZ, 0xc0, !PT ;  /* 0x0000000700097812 */ /* 0x000fe400078ec0ff */
[----:B------:R-:W-:Y:S01]  /*3690*/  LOP3.LUT R3, R18, 0x3, RZ, 0xc0, !PT ;  /* 0x0000000312037812 */ /* 0x000fe200078ec0ff */
[----:B------:R-:W3:Y:S01]  /*36a0*/  LDC R4, c[0x0][0x288] ;  /* 0x0000a200ff047b82 */ /* 0x000ee20000000800 */
[----:B------:R-:W-:-:S04]  /*36b0*/  SHF.R.U32.HI R0, RZ, 0x1, R7 ;  /* 0x00000001ff007819 */ /* 0x000fc80000011607 */
[----:B------:R-:W-:-:S05]  /*36c0*/  IADD3 R0, -R0, UR4, -R9 ;  /* 0x0000000400007c10 */ /* 0x000fca000fffe909 */
[----:B------:R-:W-:Y:S01]  /*36d0*/  IMAD R23, R23, -0x100, R0 ;  /* 0xffffff0017177824 */ /* 0x000fe200078e0200 */
[----:B--2---:R-:W-:-:S04]  /*36e0*/  ISETP.NE.U32.AND P2, PT, R14, RZ, PT ;  /* 0x000000ff0e00720c */ /* 0x004fc80003f45070 */
[----:B------:R-:W-:Y:S01]  /*36f0*/  ISETP.NE.AND.EX P2, PT, R15, RZ, PT, P2 ;  /* 0x000000ff0f00720c */ /* 0x000fe20003f45320 */
[----:B---3--:R-:W-:-:S04]  /*3700*/  IMAD R3, R3, -0x2, R4 ;  /* 0xfffffffe03037824 */ /* 0x008fc800078e0204 */
[----:B------:R-:W-:-:S08]  /*3710*/  IMAD R22, R22, -0x40, R3 ;  /* 0xffffffc016167824 */ /* 0x000fd000078e0203 */
[----:B------:R-:W-:Y:S05]  /*3720*/  @!P2 BRA `(.L_x_37) ;  /* 0x000000000054a947 */ /* 0x000fea0003800000 */
[----:B------:R-:W-:Y:S02]  /*3730*/  ULDC.64 UR4, c[0x0][0x588] ;  /* 0x0001620000047ab9 */ /* 0x000fe40000000a00 */
[----:B------:R-:W-:-:S04]  /*3740*/  ISETP.NE.U32.AND P0, PT, RZ, UR4, PT ;  /* 0x00000004ff007c0c */ /* 0x000fc8000bf05070 */
[----:B------:R-:W-:-:S13]  /*3750*/  ISETP.NE.AND.EX P0, PT, RZ, UR5, PT, P0 ;  /* 0x00000005ff007c0c */ /* 0x000fda000bf05300 */
[----:B------:R-:W-:Y:S05]  /*3760*/  @!P0 BRA `(.L_x_38) ;  /* 0x0000000000288947 */ /* 0x000fea0003800000 */
[----:B------:R-:W2:Y:S01]  /*3770*/  LDC.64 R4, c[0x0][0x588] ;  /* 0x00016200ff047b82 */ /* 0x000ea20000000a00 */
[----:B------:R-:W-:-:S04]  /*3780*/  IMAD R3, R14, UR47, RZ ;  /* 0x0000002f0e037c24 */ /* 0x000fc8000f8e02ff */
[----:B--2---:R-:W-:-:S05]  /*3790*/  IMAD.WIDE R4, R3, 0x4, R4 ;  /* 0x0000000403047825 */ /* 0x004fca00078e0204 */
[----:B------:R-:W2:Y:S01]  /*37a0*/  LDG.E R90, desc[UR40][R4.64] ;  /* 0x00000028045a7981 */ /* 0x000ea2000c1e1900 */
[----:B------:R-:W-:Y:S01]  /*37b0*/  IMAD.MOV.U32 R88, RZ, RZ, 0x1 ;  /* 0x00000001ff587424 */ /* 0x000fe200078e00ff */
[----:B------:R-:W-:Y:S01]  /*37c0*/  MOV R94, 0x1 ;  /* 0x00000001005e7802 */ /* 0x000fe20000000f00 */
[----:B------:R-:W-:Y:S02]  /*37d0*/  IMAD.MOV.U32 R92, RZ, RZ, 0x1 ;  /* 0x00000001ff5c7424 */ /* 0x000fe400078e00ff */
[--C-:B--2---:R-:W-:Y:S02]  /*37e0*/  IMAD.MOV.U32 R93, RZ, RZ, R90.reuse ;  /* 0x000000ffff5d7224 */ /* 0x104fe400078e005a */
[----:B------:R-:W-:Y:S01]  /*37f0*/  IMAD.MOV.U32 R146, RZ, RZ, R90 ;  /* 0x000000ffff927224 */ /* 0x000fe200078e005a */
[----:B------:R-:W-:Y:S06]  /*3800*/  BRA `(.L_x_37) ;  /* 0x00000000001c7947 */ /* 0x000fec0003800000 */
.L_x_38:
[----:B------:R-:W-:Y:S01]  /*3810*/  ULDC UR4, c[0x0][0x580] ;  /* 0x0001600000047ab9 */ /* 0x000fe20000000800 */
[----:B------:R-:W-:Y:S01]  /*3820*/  IMAD.MOV.U32 R88, RZ, RZ, 0x1 ;  /* 0x00000001ff587424 */ /* 0x000fe200078e00ff */
[----:B------:R-:W-:Y:S01]  /*3830*/  MOV R94, 0x1 ;  /* 0x00000001005e7802 */ /* 0x000fe20000000f00 */
[----:B------:R-:W-:Y:S02]  /*3840*/  IMAD.MOV.U32 R92, RZ, RZ, 0x1 ;  /* 0x00000001ff5c7424 */ /* 0x000fe400078e00ff */
[----:B------:R-:W-:Y:S02]  /*3850*/  IMAD.U32 R90, RZ, RZ, UR4 ;  /* 0x00000004ff5a7e24 */ /* 0x000fe4000f8e00ff */
[----:B------:R-:W-:Y:S02]  /*3860*/  IMAD.U32 R93, RZ, RZ, UR4 ;  /* 0x00000004ff5d7e24 */ /* 0x000fe4000f8e00ff */
[----:B------:R-:W-:-:S07]  /*3870*/  IMAD.U32 R146, RZ, RZ, UR4 ;  /* 0x00000004ff927e24 */ /* 0x000fce000f8e00ff */
.L_x_37:
[----:B------:R-:W2:Y:S02]  /*3880*/  LDC.64 R10, c[0x0][0x5b0] ;  /* 0x00016c00ff0a7b82 */ /* 0x000ea40000000a00 */
[----:B--2---:R-:W-:-:S04]  /*3890*/  ISETP.NE.U32.AND P0, PT, R10, RZ, PT ;  /* 0x000000ff0a00720c */ /* 0x004fc80003f05070 */
[----:B------:R-:W-:-:S13]  /*38a0*/  ISETP.NE.AND.EX P0, PT, R11, RZ, PT, P0 ;  /* 0x000000ff0b00720c */ /* 0x000fda0003f05300 */
        /* <DEDUP_REMOVED lines=8> */
[----:B-1----:R2:W5:Y:S01]  /*3930*/  LDG.E R91, desc[UR40][R4.64] ;  /* 0x00000028045b7981 */ /* 0x002562000c1e1900 */
[----:B------:R-:W-:Y:S05]  /*3940*/  BRA `(.L_x_39) ;  /* 0x0000000000087947 */ /* 0x000fea0003800000 */
.L_x_40:
[----:B------:R-:W-:Y:S02]  /*3950*/  ULDC UR4, c[0x0][0x5a0] ;  /* 0x0001680000047ab9 */ /* 0x000fe40000000800 */
[----:B-1----:R-:W-:-:S07]  /*3960*/  IMAD.U32 R91, RZ, RZ, UR4 ;  /* 0x00000004ff5b7e24 */ /* 0x002fce000f8e00ff */
.L_x_39:
[----:B------:R-:W3:Y:S01]  /*3970*/  LDC.64 R12, c[0x0][0x5c0] ;  /* 0x00017000ff0c7b82 */ /* 0x000ee20000000a00 */
[----:B------:R-:W-:Y:S01]  /*3980*/  ULDC.64 UR4, c[0x0][0x588] ;  /* 0x0001620000047ab9 */ /* 0x000fe20000000a00 */
[----:B------:R-:W-:Y:S02]  /*3990*/  ISETP.EQ.U32.AND P3, PT, R14, RZ, PT ;  /* 0x000000ff0e00720c */ /* 0x000fe40003f62070 */
[----:B------:R-:W-:Y:S02]  /*39a0*/  ISETP.NE.U32.AND P4, PT, RZ, UR4, PT ;  /* 0x00000004ff007c0c */ /* 0x000fe4000bf85070 */
[----:B------:R-:W-:Y:S02]  /*39b0*/  LOP3.LUT P5, RZ, R94, 0xff, RZ, 0xc0, !PT ;  /* 0x000000ff5eff7812 */ /* 0x000fe400078ac0ff */
[----:B------:R-:W4:Y:S01]  /*39c0*/  LDC R10, c[0x0][0x5c8] ;  /* 0x00017200ff0a7b82 */ /* 0x000f220000000800 */
[----:B------:R-:W-:Y:S02]  /*39d0*/  ISETP.NE.AND.EX P4, PT, RZ, UR5, PT, P4 ;  /* 0x00000005ff007c0c */ /* 0x000fe4000bf85340 */
[----:B------:R-:W-:-:S02]  /*39e0*/  FSEL R3, R146, R93, !P5 ;  /* 0x0000005d92037208 */ /* 0x000fc40006800000 */
[----:B------:R-:W-:Y:S02]  /*39f0*/  ISETP.EQ.OR.EX P3, PT, R15, RZ, !P4, P3 ;  /* 0x000000ff0f00720c */ /* 0x000fe40006762730 */
[----:B------:R-:W-:Y:S02]  /*3a00*/  PLOP3.LUT P1, PT, PT, PT, PT, 0x8, 0x0 ;  /* 0x000000000000781c */ /* 0x000fe40003f2e170 */
[----:B------:R-:W-:Y:S02]  /*3a10*/  PLOP3.LUT P4, PT, P4, PT, PT, 0x8, 0x0 ;  /* 0x000000000000781c */ /* 0x000fe4000278e170 */
[C---:B------:R-:W-:Y:S02]  /*3a20*/  FSEL R93, R90.reuse, R93, !P2 ;  /* 0x0000005d5a5d7208 */ /* 0x040fe40005000000 */
[----:B------:R-:W-:Y:S02]  /*3a30*/  FSEL R0, R90, R3, !P2 ;  /* 0x000000035a007208 */ /* 0x000fe40005000000 */
[----:B---3--:R-:W-:-:S04]  /*3a40*/  ISETP.NE.U32.AND P0, PT, R12, RZ, PT ;  /* 0x000000ff0c00720c */ /* 0x008fc80003f05070 */
[----:B------:R-:W-:-:S04]  /*3a50*/  ISETP.NE.AND.EX P0, PT, R13, RZ, PT, P0 ;  /* 0x000000ff0d00720c */ /* 0x000fc80003f05300 */
[----:B----4-:R-:W-:Y:S01]  /*3a60*/  FSEL R10, R10, RZ, !P0 ;  /* 0x000000ff0a0a7208 */ /* 0x010fe20004000000 */
[----:B------:R-:W-:Y:S08]  /*3a70*/  @!P3 BRA `(.L_x_41) ;  /* 0x00000000003cb947 */ /* 0x000ff00003800000 */
[----:B------:R-:W-:Y:S04]  /*3a80*/  BSSY B0, `(.L_x_41) ;  /* 0x000000e000007945 */ /* 0x000fe80003800000 */
[----:B------:R-:W-:Y:S05]  /*3a90*/  @!P2 BRA `(.L_x_42) ;  /* 0x000000000024a947 */ /* 0x000fea0003800000 */
[----:B------:R-:W-:Y:S02]  /*3aa0*/  LOP3.LUT P3, RZ, R92, 0xff, RZ, 0xc0, !PT ;  /* 0x000000ff5cff7812 */ /* 0x000fe4000786c0ff */
[----:B------:R-:W-:Y:S02]  /*3ab0*/  PLOP3.LUT P1, PT, P4, PT, PT, 0x80, 0x0 ;  /* 0x000000000000781c */ /* 0x000fe4000272f070 */
[----:B------:R-:W-:-:S09]  /*3ac0*/  PRMT R94, RZ, 0x7610, R94 ;  /* 0x00007610ff5e7816 */ /* 0x000fd2000000005e */
[----:B------:R-:W-:Y:S05]  /*3ad0*/  @!P3 BRA `(.L_x_43) ;  /* 0x000000000020b947 */ /* 0x000fea0003800000 */
[----:B------:R-:W-:Y:S01]  /*3ae0*/  FSETP.EQ.AND P1, PT, R90, RZ, PT ;  /* 0x000000ff5a00720b */ /* 0x000fe20003f22000 */
[----:B------:R-:W-:Y:S01]  /*3af0*/  IMAD.MOV.U32 R0, RZ, RZ, R90 ;  /* 0x000000ffff007224 */ /* 0x000fe200078e005a */
[----:B------:R-:W-:Y:S02]  /*3b00*/  MOV R93, R90 ;  /* 0x0000005a005d7202 */ /* 0x000fe40000000f00 */
[----:B------:R-:W-:Y:S01]  /*3b10*/  PRMT R94, R92, 0x7610, R94 ;  /* 0x000076105c5e7816 */ /* 0x000fe2000000005e */
[----:B------:R-:W-:Y:S08]  /*3b20*/  BRA `(.L_x_43) ;  /* 0x00000000000c7947 */ /* 0x000ff00003800000 */
.L_x_42:
[----:B------:R-:W-:Y:S01]  /*3b30*/  FSETP.EQ.AND P1, PT, R90, RZ, PT ;  /* 0x000000ff5a00720b */ /* 0x000fe20003f22000 */
[--C-:B------:R-:W-:Y:S02]  /*3b40*/  IMAD.MOV.U32 R93, RZ, RZ, R90.reuse ;  /* 0x000000ffff5d7224 */ /* 0x100fe400078e005a */
[----:B------:R-:W-:-:S10]  /*3b50*/  IMAD.MOV.U32 R0, RZ, RZ, R90 ;  /* 0x000000ffff007224 */ /* 0x000fd400078e005a */
.L_x_43:
[----:B------:R-:W-:Y:S05]  /*3b60*/  BSYNC B0 ;  /* 0x0000000000007941 */ /* 0x000fea0003800000 */
.L_x_41:
[----:B------:R-:W-:Y:S04]  /*3b70*/  BSSY B0, `(.L_x_44) ;  /* 0x000000f000007945 */ /* 0x000fe80003800000 */
[----:B------:R-:W-:Y:S05]  /*3b80*/  @!P2 BRA `(.L_x_45) ;  /* 0x000000000028a947 */ /* 0x000fea0003800000 */
[----:B------:R-:W-:Y:S02]  /*3b90*/  LOP3.LUT P2, RZ, R88, 0xff, RZ, 0xc0, !PT ;  /* 0x000000ff58ff7812 */ /* 0x000fe4000784c0ff */
[----:B------:R-:W-:Y:S02]  /*3ba0*/  PRMT R92, RZ, 0x7610, R92 ;  /* 0x00007610ff5c7816 */ /* 0x000fe4000000005c */
[----:B------:R-:W-:-:S09]  /*3bb0*/  PRMT R94, RZ, 0x7610, R94 ;  /* 0x00007610ff5e7816 */ /* 0x000fd2000000005e */
[----:B------:R-:W-:Y:S05]  /*3bc0*/  @!P2 BRA `(.L_x_46) ;  /* 0x000000000024a947 */ /* 0x000fea0003800000 */
[----:B------:R-:W-:Y:S01]  /*3bd0*/  FSETP.EQ.AND P4, PT, R90, RZ, PT ;  /* 0x000000ff5a00720b */ /* 0x000fe20003f82000 */
[----:B------:R-:W-:Y:S01]  /*3be0*/  IMAD.MOV.U32 R93, RZ, RZ, R90 ;  /* 0x000000ffff5d7224 */ /* 0x000fe200078e005a */
[C---:B------:R-:W-:Y:S02]  /*3bf0*/  PRMT R92, R88.reuse, 0x7610, R92 ;  /* 0x00007610585c7816 */ /* 0x040fe4000000005c */
[----:B------:R-:W-:Y:S02]  /*3c00*/  PRMT R94, R88, 0x7610, R94 ;  /* 0x00007610585e7816 */ /* 0x000fe4000000005e */
[----:B------:R-:W-:Y:S01]  /*3c10*/  MOV R0, R90 ;  /* 0x0000005a00007202 */ /* 0x000fe20000000f00 */
[----:B------:R-:W-:Y:S06]  /*3c20*/  BRA `(.L_x_46) ;  /* 0x00000000000c7947 */ /* 0x000fec0003800000 */
.L_x_45:
[----:B------:R-:W-:Y:S01]  /*3c30*/  FSETP.EQ.AND P4, PT, R90, RZ, PT ;  /* 0x000000ff5a00720b */ /* 0x000fe20003f82000 */
[--C-:B------:R-:W-:Y:S02]  /*3c40*/  IMAD.MOV.U32 R93, RZ, RZ, R90.reuse ;  /* 0x000000ffff5d7224 */ /* 0x100fe400078e005a */
[----:B------:R-:W-:-:S10]  /*3c50*/  IMAD.MOV.U32 R0, RZ, RZ, R90 ;  /* 0x000000ffff007224 */ /* 0x000fd400078e005a */
.L_x_46:
[----:B------:R-:W-:Y:S05]  /*3c60*/  BSYNC B0 ;  /* 0x0000000000007941 */ /* 0x000fea0003800000 */
.L_x_44:
[--C-:B------:R-:W-:Y:S01]  /*3c70*/  IMAD.MOV.U32 R6, RZ, RZ, R10.reuse ;  /* 0x000000ffff067224 */ /* 0x100fe200078e000a */
[----:B--2---:R-:W-:Y:S01]  /*3c80*/  MOV R5, RZ ;  /* 0x000000ff00057202 */ /* 0x004fe20000000f00 */
[--C-:B------:R-:W-:Y:S02]  /*3c90*/  IMAD.MOV.U32 R8, RZ, RZ, R10.reuse ;  /* 0x000000ffff087224 */ /* 0x100fe400078e000a */
[----:B------:R-:W-:Y:S02]  /*3ca0*/  IMAD.MOV.U32 R3, RZ, RZ, RZ ;  /* 0x000000ffff037224 */ /* 0x000fe400078e00ff */
[----:B------:R-:W-:Y:S01]  /*3cb0*/  IMAD.MOV.U32 R4, RZ, RZ, R10 ;  /* 0x000000ffff047224 */ /* 0x000fe200078e000a */
[----:B------:R-:W-:Y:S06]  /*3cc0*/  @!P0 BRA `(.L_x_47) ;  /* 0x0000000000888947 */ /* 0x000fec0003800000 */
[----:B------:R-:W-:Y:S01]  /*3cd0*/  SHF.R.U32.HI R7, RZ, 0x5, R7 ;  /* 0x00000005ff077819 */ /* 0x000fe20000011607 */
[----:B------:R-:W2:Y:S01]  /*3ce0*/  LDC.64 R10, c[0x0][0x5d0] ;  /* 0x00017400ff0a7b82 */ /* 0x000ea20000000a00 */
[----:B------:R-:W-:Y:S01]  /*3cf0*/  USHF.R.S32.HI UR4, URZ, 0x1f, UR47 ;  /* 0x0000001f3f047899 */ /* 0x000fe2000801142f */
[----:B------:R-:W-:Y:S02]  /*3d00*/  ISETP.GE.AND P0, PT, R22, 0x1, PT ;  /* 0x000000011600780c */ /* 0x000fe40003f06270 */
[----:B------:R-:W-:Y:S02]  /*3d10*/  IMAD.SHL.U32 R6, R7, 0x10, RZ ;  /* 0x0000001007067824 */ /* 0x000fe400078e00ff */
[C---:B------:R-:W-:Y:S02]  /*3d20*/  ISETP.LT.OR P2, PT, R23.reuse, 0x9, !P0 ;  /* 0x000000091700780c */ /* 0x040fe40004741670 */
[----:B------:R-:W-:Y:S02]  /*3d30*/  ISETP.LT.OR P5, PT, R23, 0x1, !P0 ;  /* 0x000000011700780c */ /* 0x000fe400047a1670 */
[----:B------:R-:W-:-:S05]  /*3d40*/  LOP3.LUT R6, R6, 0xfffffff0, R9, 0xe2, !PT ;  /* 0xfffffff006067812 */ /* 0x000fca00078ee209 */
[----:B------:R-:W-:-:S05]  /*3d50*/  VIADD R6, R6, UR46 ;  /* 0x0000002e06067c36 */ /* 0x000fca0008000000 */
[--C-:B------:R-:W-:Y:S01]  /*3d60*/  SHF.R.S32.HI R7, RZ, 0x1f, R6.reuse ;  /* 0x0000001fff077819 */ /* 0x100fe20000011406 */
[C---:B--2---:R-:W-:Y:S02]  /*3d70*/  IMAD R4, R10.reuse, UR4, RZ ;  /* 0x000000040a047c24 */ /* 0x044fe4000f8e02ff */
[----:B------:R-:W-:-:S04]  /*3d80*/  IMAD.WIDE.U32 R6, R10, UR47, R6 ;  /* 0x0000002f0a067c25 */ /* 0x000fc8000f8e0006 */
[----:B------:R-:W-:Y:S01]  /*3d90*/  IMAD R4, R11, UR47, R4 ;  /* 0x0000002f0b047c24 */ /* 0x000fe2000f8e0204 */
[----:B------:R-:W-:-:S04]  /*3da0*/  IADD3 R6, P3, R6, R12, RZ ;  /* 0x0000000c06067210 */ /* 0x000fc80007f7e0ff */
[----:B------:R-:W-:Y:S02]  /*3db0*/  IADD3.X R7, R13, R7, R4, P3, !PT ;  /* 0x000000070d077210 */ /* 0x000fe40001ffe404 */
[----:B------:R-:W-:Y:S02]  /*3dc0*/  MOV R4, RZ ;  /* 0x000000ff00047202 */ /* 0x000fe40000000f00 */
[C---:B------:R-:W-:Y:S01]  /*3dd0*/  ISETP.LT.OR P3, PT, R23.reuse, 0x81, !P0 ;  /* 0x000000811700780c */ /* 0x040fe20004761670 */
[----:B------:R-:W2:Y:S04]  /*3de0*/  @!P2 LDG.E.U8 R8, desc[UR40][R6.64+0x8] ;  /* 0x000008280608a981 */ /* 0x000ea8000c1e1100 */
[----:B------:R-:W3:Y:S01]  /*3df0*/  @!P5 LDG.E.U8 R4, desc[UR40][R6.64] ;  /* 0x000000280604d981 */ /* 0x000ee2000c1e1100 */
[----:B------:R-:W-:-:S07]  /*3e00*/  ISETP.LT.OR P0, PT, R23, 0x89, !P0 ;  /* 0x000000891700780c */ /* 0x000fce0004701670 */
[----:B------:R-:W4:Y:S06]  /*3e10*/  @!P3 LDG.E.U8 R10, desc[UR40][R6.64+0x80] ;  /* 0x00008028060ab981 */ /* 0x000f2c000c1e1100 */
[----:B------:R-:W4:Y:S01]  /*3e20*/  @!P0 LDG.E.U8 R11, desc[UR40][R6.64+0x88] ;  /* 0x00008828060b8981 */ /* 0x000f22000c1e1100 */
[----:B--2---:R-:W-:-:S05]  /*3e30*/  @!P2 IMAD.SHL.U32 R9, R8, 0x100, RZ ;  /* 0x000001000809a824 */ /* 0x004fca00078e00ff */
[----:B---3--:R-:W-:-:S04]  /*3e40*/  @!P2 LOP3.LUT R4, R4, R9, RZ, 0xfc, !PT ;  /* 0x000000090404a212 */ /* 0x008fc800078efcff */
[----:B------:R-:W-:-:S05]  /*3e50*/  @!P3 LOP3.LUT R9, R4, 0xff00ffff, RZ, 0xc0, !PT ;  /* 0xff00ffff0409b812 */ /* 0x000fca00078ec0ff */
[----:B----4-:R-:W-:-:S05]  /*3e60*/  @!P3 IMAD R4, R10, 0x10000, R9 ;  /* 0x000100000a04b824 */ /* 0x010fca00078e0209 */
[----:B------:R-:W-:-:S04]  /*3e70*/  @!P0 LOP3.LUT R8, R4, 0xffffff, RZ, 0xc0, !PT ;  /* 0x00ffffff04088812 */ /* 0x000fc800078ec0ff */
[----:B------:R-:W-:-:S04]  /*3e80*/  @!P0 PRMT R4, R11, 0x654, R8 ;  /* 0x000006540b048816 */ /* 0x000fc80000000008 */
[-C--:B------:R-:W-:Y:S02]  /*3e90*/  F2FP.F16.E4M3.UNPACK_B R7, R4.reuse ;  /* 0x00000004ff07723e */ /* 0x080fe400020006ff */
[----:B------:R-:W-:-:S03]  /*3ea0*/  F2FP.F16.E4M3.UNPACK_B R9, R4.H1 ;  /* 0x00000004ff09723e */ /* 0x000fc600030006ff */
[--C-:B------:R-:W-:Y:S02]  /*3eb0*/  HADD2.F32 R4, -RZ, R7.reuse.H0_H0 ;  /* 0x20000007ff047230 */ /* 0x100fe40000004100 */
[----:B------:R-:W-:Y:S02]  /*3ec0*/  HADD2.F32 R8, -RZ, R7.H1_H1 ;  /* 0x30000007ff087230 */ /* 0x000fe40000004100 */
[--C-:B------:R-:W-:Y:S02]  /*3ed0*/  HADD2.F32 R6, -RZ, R9.reuse.H0_H0 ;  /* 0x20000009ff067230 */ /* 0x100fe40000004100 */
[----:B------:R-:W-:-:S07]  /*3ee0*/  HADD2.F32 R10, -RZ, R9.H1_H1 ;  /* 0x30000009ff0a7230 */ /* 0x000fce0000004100 */
.L_x_47:
[----:B------:R-:W-:Y:S01]  /*3ef0*/  BSSY B0, `(.L_x_48) ;  /* 0x0000041000007945 */ /* 0x000fe20003800000 */
[----:B------:R-:W-:Y:S02]  /*3f00*/  IMAD.MOV.U32 R9, RZ, RZ, RZ ;  /* 0x000000ffff097224 */ /* 0x000fe400078e00ff */
[----:B------:R-:W-:Y:S01]  /*3f10*/  IMAD.MOV.U32 R7, RZ, RZ, RZ ;  /* 0x000000ffff077224 */ /* 0x000fe200078e00ff */
[----:B------:R-:W-:Y:S06]  /*3f20*/  @P1 BRA `(.L_x_49) ;  /* 0x0000000000f41947 */ /* 0x000fec0003800000 */
[----:B------:R-:W-:-:S13]  /*3f30*/  ISETP.NE.AND P2, PT, R89, 0x3, PT ;  /* 0x000000035900780c */ /* 0x000fda0003f45270 */
[----:B------:R-:W-:Y:S05]  /*3f40*/  @!P2 BRA `(.L_x_50) ;  /* 0x000000000004a947 */ /* 0x000fea0003800000 */
[----:B------:R-:W-:Y:S01]  /*3f50*/  BPT.TRAP 0x1 ;  /* 0x000000040000795c */ /* 0x000fe20000300000 */
.L_x_50:
[----:B------:R-:W-:Y:S01]  /*3f60*/  LEA R24, R96, UR50, 0x3 ;  /* 0x0000003260187c11 */ /* 0x000fe2000f8e18ff */
[----:B------:R-:W-:Y:S01]  /*3f70*/  BSSY B1, `(.L_x_51) ;  /* 0x0000006000017945 */ /* 0x000fe20003800000 */
[----:B------:R-:W-:Y:S01]  /*3f80*/  SHF.L.U32 R7, R95, 0x1f, RZ ;  /* 0x0000001f5f077819 */ /* 0x000fe200000006ff */
[----:B------:R-:W-:Y:S01]  /*3f90*/  IMAD.MOV.U32 R3, RZ, RZ, RZ ;  /* 0x000000ffff037224 */ /* 0x000fe200078e00ff */
[----:B------:R-:W-:Y:S02]  /*3fa0*/  MOV R5, RZ ;  /* 0x000000ff00057202 */ /* 0x000fe40000000f00 */
[----:B------:R-:W2:Y:S02]  /*3fb0*/  SYNCS.PHASECHK.TRANS64.TRYWAIT P0, [R24+URZ+0xa0], R7 ;  /* 0x0000a007180075a7 */ /* 0x000ea4000800017f */
[----:B--2---:R-:W-:Y:S05]  /*3fc0*/  @!P0 BRA `(.L_x_52) ;  /* 0x0000005800008947 */ /* 0x004fea0003800000 */
.L_x_174:
[----:B------:R-:W-:Y:S05]  /*3fd0*/  BSYNC B1 ;  /* 0x0000000000017941 */ /* 0x000fea0003800000 */
.L_x_51:
[----:B------:R-:W-:Y:S01]  /*3fe0*/  BSSY B1, `(.L_x_53) ;  /* 0x0000020000017945 */ /* 0x000fe20003800000 */
[----:B------:R-:W-:Y:S02]  /*3ff0*/  IMAD.MOV.U32 R9, RZ, RZ, RZ ;  /* 0x000000ffff097224 */ /* 0x000fe400078e00ff */
[----:B--2---:R-:W-:Y:S01]  /*4000*/  IMAD.MOV.U32 R7, RZ, RZ, RZ ;  /* 0x000000ffff077224 */ /* 0x004fe200078e00ff */
[----:B------:R-:W-:Y:S06]  /*4010*/  @P4 BRA `(.L_x_54) ;  /* 0x0000000000704947 */ /* 0x000fec0003800000 */
[C---:B------:R-:W-:Y:S01]  /*4020*/  IMAD.SHL.U32 R3, R18.reuse, 0x10, RZ ;  /* 0x0000001012037824 */ /* 0x040fe200078e00ff */
[C---:B------:R-:W-:Y:S01]  /*4030*/  SHF.L.U32 R12, R18.reuse, 0x1, RZ ;  /* 0x00000001120c7819 */ /* 0x040fe200000006ff */
[----:B------:R-:W-:-:S03]  /*4040*/  IMAD.SHL.U32 R14, R18, 0x8, RZ ;  /* 0x00000008120e7824 */ /* 0x000fc600078e00ff */
[----:B------:R-:W-:Y:S02]  /*4050*/  LOP3.LUT R3, R3, 0xe00, RZ, 0xc0, !PT ;  /* 0x00000e0003037812 */ /* 0x000fe400078ec0ff */
[----:B------:R-:W-:Y:S02]  /*4060*/  LOP3.LUT R5, R14, 0x80, RZ, 0xc0, !PT ;  /* 0x000000800e057812 */ /* 0x000fe400078ec0ff */
[----:B------:R-:W-:Y:S02]  /*4070*/  LOP3.LUT R3, R3, 0x6, R12, 0xf8, !PT ;  /* 0x0000000603037812 */ /* 0x000fe400078ef80c */
[----:B------:R-:W-:Y:S02]  /*4080*/  LOP3.LUT R12, R5, 0x10, R18, 0xf8, !PT ;  /* 0x00000010050c7812 */ /* 0x000fe400078ef812 */
[----:B------:R-:W-:Y:S02]  /*4090*/  LOP3.LUT R3, R3, 0x60, R14, 0xf8, !PT ;  /* 0x0000006003037812 */ /* 0x000fe400078ef80e */
[----:B------:R-:W-:-:S02]  /*40a0*/  SHF.R.U32.HI R5, RZ, 0x4, R18 ;  /* 0x00000004ff057819 */ /* 0x000fc40000011612 */
[----:B------:R-:W-:Y:S02]  /*40b0*/  LOP3.LUT R3, R3, R12, RZ, 0xfc, !PT ;  /* 0x0000000c03037212 */ /* 0x000fe400078efcff */
[----:B------:R-:W-:-:S03]  /*40c0*/  LOP3.LUT P0, RZ, R5, 0x1, RZ, 0xc0, !PT ;  /* 0x0000000105ff7812 */ /* 0x000fc6000780c0ff */
[----:B------:R-:W-:-:S04]  /*40d0*/  IMAD R3, R96, 0x1000, R3 ;  /* 0x0000100060037824 */ /* 0x000fc800078e0203 */
[----:B------:R-:W-:Y:S01]  /*40e0*/  VIADD R5, R3, UR50 ;  /* 0x0000003203057c36 */ /* 0x000fe20008000000 */
[----:B------:R-:W-:Y:S03]  /*40f0*/  LDS.U16 R12, [R3+UR50+0x100] ;  /* 0x00010032030c7984 */ /* 0x000fe60008000400 */
[C---:B------:R-:W-:Y:S01]  /*4100*/  VIADD R7, R5.reuse, 0x100 ;  /* 0x0000010005077836 */ /* 0x040fe20000000000 */
[----:B------:R-:W-:Y:S01]  /*4110*/  IADD3 R5, R5, 0x110, RZ ;  /* 0x0000011005057810 */ /* 0x000fe20007ffe0ff */
[----:B------:R-:W-:Y:S02]  /*4120*/  LDS.U16 R9, [R3+UR50+0x208] ;  /* 0x0002083203097984 */ /* 0x000fe40008000400 */
[----:B------:R-:W-:Y:S02]  /*4130*/  @P0 VIADD R5, R7, 0xfffffff0 ;  /* 0xfffffff007050836 */ /* 0x000fe40000000000 */
[----:B------:R-:W2:Y:S04]  /*4140*/  LDS.U16 R7, [R3+UR50+0x200] ;  /* 0x0002003203077984 */ /* 0x000ea80008000400 */
[----:B------:R-:W3:Y:S04]  /*4150*/  LDS.U16 R14, [R3+UR50+0x108] ;  /* 0x00010832030e7984 */ /* 0x000ee80008000400 */
[----:B------:R-:W-:Y:S04]  /*4160*/  LDS.U16 R11, [R5+0x100] ;  /* 0x00010000050b7984 */ /* 0x000fe80000000400 */
[----:B------:R-:W4:Y:S04]  /*4170*/  LDS.U16 R20, [R5] ;  /* 0x0000000005147984 */ /* 0x000f280000000400 */
[----:B------:R-:W-:Y:S04]  /*4180*/  LDS.U16 R13, [R5+0x108] ;  /* 0x00010800050d7984 */ /* 0x000fe80000000400 */
[----:B------:R-:W1:Y:S01]  /*4190*/  LDS.U16 R22, [R5+0x8] ;  /* 0x0000080005167984 */ /* 0x000e620000000400 */
[----:B--2---:R-:W-:-:S02]  /*41a0*/  PRMT R7, R12, 0x5410, R7 ;  /* 0x000054100c077816 */ /* 0x004fc40000000007 */
[----:B---3--:R-:W-:Y:S02]  /*41b0*/  PRMT R9, R14, 0x5410, R9 ;  /* 0x000054100e097816 */ /* 0x008fe40000000009 */
[----:B----4-:R-:W-:Y:S02]  /*41c0*/  PRMT R3, R20, 0x5410, R11 ;  /* 0x0000541014037816 */ /* 0x010fe4000000000b */
[----:B-1----:R-:W-:-:S07]  /*41d0*/  PRMT R5, R22, 0x5410, R13 ;  /* 0x0000541016057816 */ /* 0x002fce000000000d */
.L_x_54:
[----:B------:R-:W-:Y:S05]  /*41e0*/  BSYNC B1 ;  /* 0x0000000000017941 */ /* 0x000fea0003800000 */
.L_x_53:
[----:B------:R-:W-:Y:S01]  /*41f0*/  @!PT LDS RZ, [RZ] ;  /* 0x00000000fffff984 */ /* 0x000fe20000000800 */
[----:B------:R-:W-:Y:S01]  /*4200*/  @!PT LDS RZ, [RZ] ;  /* 0x00000000fffff984 */ /* 0x000fe20000000800 */
[----:B------:R-:W-:Y:S01]  /*4210*/  @!PT LDS RZ, [RZ] ;  /* 0x00000000fffff984 */ /* 0x000fe20000000800 */
[----:B------:R-:W-:Y:S01]  /*4220*/  @!PT LDS RZ, [RZ] ;  /* 0x00000000fffff984 */ /* 0x000fe20000000800 */
[----:B------:R2:W-:Y:S06]  /*4230*/  MEMBAR.ALL.CTA ;  /* 0x0000000000007992 */ /* 0x0005ec0000008000 */
[----:B--2---:R-:W2:Y:S01]  /*4240*/  FENCE.VIEW.ASYNC.S ;  /* 0x00000000000073c6 */ /* 0x004ea20000000000 */
[----:B------:R-:W-:Y:S05]  /*4250*/  @!P2 BRA `(.L_x_55) ;  /* 0x000000000004a947 */ /* 0x000fea0003800000 */
[----:B------:R-:W-:Y:S01]  /*4260*/  BPT.TRAP 0x1 ;  /* 0x000000040000795c */ /* 0x000fe20000300000 */
.L_x_55:
[----:B------:R-:W3:Y:S01]  /*4270*/  S2R R12, SR_CgaCtaId ;  /* 0x00000000000c7919 */ /* 0x000ee20000008800 */
[----:B------:R-:W-:Y:S02]  /*4280*/  VIADD R11, R24, 0xc0 ;  /* 0x000000c0180b7836 */ /* 0x000fe40000000000 */
[----:B------:R-:W-:-:S05]  /*4290*/  VIADD R96, R96, 0x1 ;  /* 0x0000000160607836 */ /* 0x000fca0000000000 */
[----:B------:R-:W-:-:S04]  /*42a0*/  ISETP.NE.AND P0, PT, R96, 0x4, PT ;  /* 0x000000046000780c */ /* 0x000fc80003f05270 */
[----:B------:R-:W-:Y:S02]  /*42b0*/  SEL R96, R96, RZ, P0 ;  /* 0x000000ff60607207 */ /* 0x000fe40000000000 */
[----:B---3--:R-:W-:Y:S02]  /*42c0*/  PRMT R11, R12, 0x654, R11 ;  /* 0x000006540c0b7816 */ /* 0x008fe4000000000b */
[----:B------:R-:W-:Y:S02]  /*42d0*/  SEL R12, RZ, 0x1, P0 ;  /* 0x00000001ff0c7807 */ /* 0x000fe40000000000 */
[----:B--2---:R2:W-:Y:S02]  /*42e0*/  SYNCS.ARRIVE.TRANS64.RED.A1T0 RZ, [R11+URZ], RZ ;  /* 0x000000ff0bff79a7 */ /* 0x0045e4000810043f */
[----:B------:R-:W-:-:S07]  /*42f0*/  LOP3.LUT R95, R95, R12, RZ, 0x3c, !PT ;  /* 0x0000000c5f5f7212 */ /* 0x000fce00078e3cff */
.L_x_49:
[----:B------:R-:W-:Y:S05]  /*4300*/  BSYNC B0 ;  /* 0x0000000000007941 */ /* 0x000fea0003800000 */
.L_x_48:
[----:B--2---:R-:W-:Y:S01]  /*4310*/  F2FP.F16.E4M3.UNPACK_B R11, R7 ;  /* 0x00000007ff0b723e */ /* 0x004fe200020006ff */
[C---:B-----5:R-:W-:Y:S01]  /*4320*/  FFMA R159, R91.reuse, R159, R4 ;  /* 0x0000009f5b9f7223 */ /* 0x060fe20000000004 */
[----:B------:R-:W-:Y:S01]  /*4330*/  F2FP.F16.E4M3.UNPACK_B R12, R7.H1 ;  /* 0x00000007ff0c723e */ /* 0x000fe200030006ff */
[----:B------:R-:W-:Y:S01]  /*4340*/  FFMA R157, R91, R157, R8 ;  /* 0x0000009d5b9d7223 */ /* 0x000fe20000000008 */
[----:B------:R-:W-:Y:S01]  /*4350*/  SHF.R.U32.HI R13, RZ, 0x4, R18 ;  /* 0x00000004ff0d7819 */ /* 0x000fe20000011612 */
[--C-:B------:R-:W-:Y:S01]  /*4360*/  HADD2.F32 R14, -RZ, R11.reuse.H0_H0 ;  /* 0x2000000bff0e7230 */ /* 0x100fe20000004100 */
[----:B------:R-:W-:Y:S01]  /*4370*/  F2FP.F16.E4M3.UNPACK_B R15, R9 ;  /* 0x00000009ff0f723e */ /* 0x000fe200020006ff */
[--C-:B------:R-:W-:Y:S01]  /*4380*/  HADD2.F32 R20, -RZ, R12.reuse.H0_H0 ;  /* 0x2000000cff147230 */ /* 0x100fe20000004100 */
[----:B------:R-:W-:Y:S01]  /*4390*/  LOP3.LUT P2, RZ, R13, 0x1, RZ, 0xc0, !PT ;  /* 0x000000010dff7812 */ /* 0x000fe2000784c0ff */
[----:B------:R-:W-:Y:S02]  /*43a0*/  HADD2.F32 R12, -RZ, R12.H1_H1 ;  /* 0x3000000cff0c7230 */ /* 0x000fe40000004100 */
[----:B------:R-:W-:Y:S01]  /*43b0*/  FFMA R159, R14, R146, R159 ;  /* 0x000000920e9f7223 */ /* 0x000fe2000000009f */
[----:B------:R-:W-:Y:S01]  /*43c0*/  FFMA R13, R91, R160, R8 ;  /* 0x000000a05b0d7223 */ /* 0x000fe20000000008 */
[----:B------:R-:W-:-:S02]  /*43d0*/  HADD2.F32 R14, -RZ, R11.H1_H1 ;  /* 0x3000000bff0e7230 */ /* 0x000fc40000004100 */
[C-C-:B------:R-:W-:Y:S01]  /*43e0*/  FFMA R11, R91.reuse, R162, R4.reuse ;  /* 0x000000a25b0b7223 */ /* 0x140fe20000000004 */
[-C--:B------:R-:W-:Y:S01]  /*43f0*/  FFMA R157, R20, R146.reuse, R157 ;  /* 0x00000092149d7223 */ /* 0x080fe2000000009d */
[-C--:B------:R-:W-:Y:S01]  /*4400*/  FFMA R26, R12, R146.reuse, R13 ;  /* 0x000000920c1a7223 */ /* 0x080fe2000000000d */
[----:B------:R-:W-:Y:S01]  /*4410*/  F2FP.F16.E4M3.UNPACK_B R12, R9.H1 ;  /* 0x00000009ff0c723e */ /* 0x000fe200030006ff */
[----:B------:R-:W-:Y:S01]  /*4420*/  FFMA R24, R14, R146, R11 ;  /* 0x000000920e187223 */ /* 0x000fe2000000000b */
[--C-:B------:R-:W-:Y:S02]  /*4430*/  HADD2.F32 R20, -RZ, R15.reuse.H1_H1 ;  /* 0x3000000fff147230 */ /* 0x100fe40000004100 */
[C-C-:B------:R-:W-:Y:S01]  /*4440*/  FFMA R11, R91.reuse, R158, R4.reuse ;  /* 0x0000009e5b0b7223 */ /* 0x140fe20000000004 */
[----:B------:R-:W-:Y:S02]  /*4450*/  HADD2.F32 R14, -RZ, R15.H0_H0 ;  /* 0x2000000fff0e7230 */ /* 0x000fe40000004100 */
[----:B------:R-:W-:Y:S01]  /*4460*/  FFMA R155, R91, R155, R4 ;  /* 0x0000009b5b9b7223 */ /* 0x000fe20000000004 */
[----:B------:R-:W-:-:S02]  /*4470*/  HADD2.F32 R22, -RZ, R12.H0_H0 ;  /* 0x2000000cff167230 */ /* 0x000fc40000004100 */
[C-C-:B------:R-:W-:Y:S01]  /*4480*/  FFMA R153, R91.reuse, R153, R8.reuse ;  /* 0x000000995b997223 */ /* 0x140fe20000000008 */
[-C--:B------:R-:W-:Y:S01]  /*4490*/  F2FP.F16.E4M3.UNPACK_B R13, R3.reuse ;  /* 0x00000003ff0d723e */ /* 0x080fe200020006ff */
[----:B------:R-:W-:Y:S01]  /*44a0*/  FFMA R28, R20, R146, R11 ;  /* 0x00000092141c7223 */ /* 0x000fe2000000000b */
[----:B------:R-:W-:Y:S02]  /*44b0*/  HADD2.F32 R12, -RZ, R12.H1_H1 ;  /* 0x3000000cff0c7230 */ /* 0x000fe40000004100 */
[----:B------:R-:W-:Y:S01]  /*44c0*/  FFMA R11, R91, R156, R8 ;  /* 0x0000009c5b0b7223 */ /* 0x000fe20000000008 */
[-C--:B------:R-:W-:Y:S01]  /*44d0*/  FFMA R155, R14, R146.reuse, R155 ;  /* 0x000000920e9b7223 */ /* 0x080fe2000000009b */
[----:B------:R-:W-:Y:S01]  /*44e0*/  FFMA R153, R22, R146, R153 ;  /* 0x0000009216997223 */ /* 0x000fe20000000099 */
[--C-:B------:R-:W-:Y:S01]  /*44f0*/  HADD2.F32 R20, -RZ, R13.reuse.H0_H0 ;  /* 0x2000000dff147230 */ /* 0x100fe20000004100 */
[----:B------:R-:W-:Y:S01]  /*4500*/  F2FP.F16.E4M3.UNPACK_B R14, R3.H1 ;  /* 0x00000003ff0e723e */ /* 0x000fe200030006ff */
[----:B------:R-:W-:-:S02]  /*4510*/  HADD2.F32 R22, -RZ, R13.H1_H1 ;  /* 0x3000000dff167230 */ /* 0x000fc40000004100 */
[----:B------:R-:W-:Y:S01]  /*4520*/  FFMA R30, R12, R146, R11 ;  /* 0x000000920c1e7223 */ /* 0x000fe2000000000b */
[C-C-:B------:R-:W-:Y:S01]  /*4530*/  FFMA R151, R91.reuse, R151, R4.reuse ;  /* 0x000000975b977223 */ /* 0x140fe20000000004 */
[C---:B------:R-:W-:Y:S01]  /*4540*/  FFMA R13, R91.reuse, R154, R4 ;  /* 0x0000009a5b0d7223 */ /* 0x040fe20000000004 */
[----:B------:R-:W-:Y:S01]  /*4550*/  F2FP.F16.E4M3.UNPACK_B R11, R5 ;  /* 0x00000005ff0b723e */ /* 0x000fe200020006ff */
[--C-:B------:R-:W-:Y:S02]  /*4560*/  HADD2.F32 R12, -RZ, R14.reuse.H0_H0 ;  /* 0x2000000eff0c7230 */ /* 0x100fe40000004100 */
[-C--:B------:R-:W-:Y:S01]  /*4570*/  FFMA R151, R20, R146.reuse, R151 ;  /* 0x0000009214977223 */ /* 0x080fe20000000097 */
[----:B------:R-:W-:Y:S01]  /*4580*/  FFMA R32, R22, R146, R13 ;  /* 0x0000009216207223 */ /* 0x000fe2000000000d */
[----:B------:R-:W-:Y:S02]  /*4590*/  HADD2.F32 R14, -RZ, R14.H1_H1 ;  /* 0x3000000eff0e7230 */ /* 0x000fe40000004100 */
[----:B------:R-:W-:Y:S01]  /*45a0*/  FFMA R149, R91, R149, R8 ;  /* 0x000000955b957223 */ /* 0x000fe20000000008 */
[--C-:B------:R-:W-:Y:S01]  /*45b0*/  HADD2.F32 R20, -RZ, R11.reuse.H0_H0 ;  /* 0x2000000bff147230 */ /* 0x100fe20000004100 */
[----:B------:R-:W-:Y:S01]  /*45c0*/  F2FP.F16.E4M3.UNPACK_B R15, R5.H1 ;  /* 0x00000005ff0f723e */ /* 0x000fe200030006ff */
[----:B------:R-:W-:-:S02]  /*45d0*/  HADD2.F32 R22, -RZ, R11.H1_H1 ;  /* 0x3000000bff167230 */ /* 0x000fc40000004100 */
[C---:B------:R-:W-:Y:S01]  /*45e0*/  FFMA R11, R91.reuse, R152, R8 ;  /* 0x000000985b0b7223 */ /* 0x040fe20000000008 */
[----:B------:R-:W-:Y:S01]  /*45f0*/  FFMA R13, R91, R150, R4 ;  /* 0x000000965b0d7223 */ /* 0x000fe20000000004 */
[-C--:B------:R-:W-:Y:S01]  /*4600*/  FFMA R149, R12, R146.reuse, R149 ;  /* 0x000000920c957223 */ /* 0x080fe20000000095 */
[--C-:B------:R-:W-:Y:S02]  /*4610*/  HADD2.F32 R12, -RZ, R15.reuse.H0_H0 ;  /* 0x2000000fff0c7230 */ /* 0x100fe40000004100 */
[-C--:B------:R-:W-:Y:S01]  /*4620*/  FFMA R34, R14, R146.reuse, R11 ;  /* 0x000000920e227223 */ /* 0x080fe2000000000b */
[----:B------:R-:W-:Y:S01]  /*4630*/  LOP3.LUT R11, R18, 0xff, RZ, 0xc0, !PT ;  /* 0x000000ff120b7812 */ /* 0x000fe200078ec0ff */
[----:B------:R-:W-:Y:S02]  /*4640*/  HADD2.F32 R14, -RZ, R15.H1_H1 ;  /* 0x3000000fff0e7230 */ /* 0x000fe40000004100 */
[----:B------:R-:W-:Y:S01]  /*4650*/  FFMA R21, R22, R146, R13 ;  /* 0x0000009216157223 */ /* 0x000fe2000000000d */
[----:B------:R-:W-:-:S02]  /*4660*/  IMAD.SHL.U32 R15, R18, 0x10, RZ ;  /* 0x00000010120f7824 */ /* 0x000fc400078e00ff */
[--C-:B------:R-:W-:Y:S01]  /*4670*/  FFMA R13, R91, R148, R8.reuse ;  /* 0x000000945b0d7223 */ /* 0x100fe20000000008 */
[----:B------:R-:W-:Y:S01]  /*4680*/  VIADD R11, R11, 0x1f ;  /* 0x0000001f0b0b7836 */ /* 0x000fe20000000000 */
[----:B------:R-:W-:Y:S01]  /*4690*/  SHF.L.U32 R22, R18, 0x1, RZ ;  /* 0x0000000112167819 */ /* 0x000fe200000006ff */
[----:B------:R-:W-:Y:S01]  /*46a0*/  FFMA R145, R91, R145, R8 ;  /* 0x000000915b917223 */ /* 0x000fe20000000008 */
[----:B------:R-:W-:Y:S01]  /*46b0*/  LOP3.LUT R15, R15, 0xe00, RZ, 0xc0, !PT ;  /* 0x00000e000f0f7812 */ /* 0x000fe200078ec0ff */
[-C--:B------:R-:W-:Y:S01]  /*46c0*/  FFMA R13, R14, R146.reuse, R13 ;  /* 0x000000920e0d7223 */ /* 0x080fe2000000000d */
[----:B------:R-:W-:Y:S01]  /*46d0*/  ISETP.GT.U32.AND P0, PT, R11, 0x3e, PT ;  /* 0x0000003e0b00780c */ /* 0x000fe20003f04070 */
[----:B------:R-:W-:Y:S01]  /*46e0*/  IMAD.SHL.U32 R14, R18, 0x8, RZ ;  /* 0x00000008120e7824 */ /* 0x000fe200078e00ff */
[----:B------:R-:W-:Y:S01]  /*46f0*/  LOP3.LUT R15, R15, 0x6, R22, 0xf8, !PT ;  /* 0x000000060f0f7812 */ /* 0x000fe200078ef816 */
[----:B------:R-:W-:Y:S01]  /*4700*/  FFMA R147, R91, R147, R4 ;  /* 0x000000935b937223 */ /* 0x000fe20000000004 */
[----:B------:R-:W-:Y:S01]  /*4710*/  FFMA R12, R12, R146, R145 ;  /* 0x000000920c0c7223 */ /* 0x000fe20000000091 */
[----:B------:R-:W-:-:S02]  /*4720*/  F2FP.SATFINITE.RELU.E4M3.F32.PACK_AB_MERGE_C R24, R24, R159, RZ ;  /* 0x0000009f1818723e */ /* 0x000fc400048078ff */
[----:B------:R-:W-:Y:S01]  /*4730*/  LOP3.LUT R23, R14, 0x80, RZ, 0xc0, !PT ;  /* 0x000000800e177812 */ /* 0x000fe200078ec0ff */
[----:B------:R-:W-:Y:S01]  /*4740*/  FFMA R20, R20, R146, R147 ;  /* 0x0000009214147223 */ /* 0x000fe20000000093 */
[----:B------:R-:W-:Y:S01]  /*4750*/  LOP3.LUT R11, R15, 0x60, R14, 0xf8, !PT ;  /* 0x000000600f0b7812 */ /* 0x000fe200078ef80e */
[----:B------:R-:W-:Y:S01]  /*4760*/  IMAD.MOV.U32 R14, RZ, RZ, 0x10 ;  /* 0x00000010ff0e7424 */ /* 0x000fe200078e00ff */
[----:B------:R-:W-:Y:S02]  /*4770*/  LOP3.LUT R22, R23, 0x10, R18, 0xf8, !PT ;  /* 0x0000001017167812 */ /* 0x000fe400078ef812 */
[----:B------:R-:W-:Y:S02]  /*4780*/  F2FP.SATFINITE.RELU.E4M3.F32.PACK_AB_MERGE_C R15, R13, R12, RZ ;  /* 0x0000000c0d0f723e */ /* 0x000fe400048078ff */
[----:B------:R-:W-:Y:S02]  /*4790*/  F2FP.SATFINITE.RELU.E4M3.F32.PACK_AB_MERGE_C R26, R26, R157, RZ ;  /* 0x0000009d1a1a723e */ /* 0x000fe400048078ff */
[----:B------:R-:W-:-:S02]  /*47a0*/  F2FP.SATFINITE.RELU.E4M3.F32.PACK_AB_MERGE_C R28, R28, R155, RZ ;  /* 0x0000009b1c1c723e */ /* 0x000fc400048078ff */
[----:B------:R-:W-:Y:S02]  /*47b0*/  F2FP.SATFINITE.RELU.E4M3.F32.PACK_AB_MERGE_C R30, R30, R153, RZ ;  /* 0x000000991e1e723e */ /* 0x000fe400048078ff */
[----:B------:R-:W-:Y:S02]  /*47c0*/  F2FP.SATFINITE.RELU.E4M3.F32.PACK_AB_MERGE_C R151, R32, R151, RZ ;  /* 0x000000972097723e */ /* 0x000fe400048078ff */
[----:B------:R-:W-:Y:S02]  /*47d0*/  F2FP.SATFINITE.RELU.E4M3.F32.PACK_AB_MERGE_C R149, R34, R149, RZ ;  /* 0x000000952295723e */ /* 0x000fe400048078ff */
[----:B------:R-:W-:Y:S02]  /*47e0*/  F2FP.SATFINITE.RELU.E4M3.F32.PACK_AB_MERGE_C R21, R21, R20, RZ ;  /* 0x000000141515723e */ /* 0x000fe400048078ff */
[----:B------:R-:W-:Y:S02]  /*47f0*/  LOP3.LUT R11, R11, R22, RZ, 0xfc, !PT ;  /* 0x000000160b0b7212 */ /* 0x000fe400078efcff */
[----:B------:R-:W-:Y:S01]  /*4800*/  SEL R13, R14, 0xfffffff0, !P2 ;  /* 0xfffffff00e0d7807 */ /* 0x000fe20005000000 */
[----:B------:R-:W-:Y:S06]  /*4810*/  @P0 BRA `(.L_x_56) ;  /* 0x0000000000040947 */ /* 0x000fec0003800000 */
[----:B------:R-:W-:-:S04]  /*4820*/  DEPBAR.LE SB0, 0x1 ;  /* 0x000080400000791a */ /* 0x000fc80000000000 */
.L_x_56:
[----:B------:R-:W-:Y:S05]  /*4830*/  WARPSYNC.ALL ;  /* 0x0000000000007948 */ /* 0x000fea0003800000 */
[----:B------:R-:W-:Y:S01]  /*4840*/  BAR.SYNC.DEFER_BLOCKING 0x1, 0x100 ;  /* 0x0044000000007b1d */ /* 0x000fe20000010000 */
[----:B------:R-:W-:-:S05]  /*4850*/  VIADD R12, R11, UR50 ;  /* 0x000000320b0c7c36 */ /* 0x000fca0008000000 */
[----:B------:R-:W-:Y:S01]  /*4860*/  IADD3 R12, R12, R13, RZ ;  /* 0x0000000d0c0c7210 */ /* 0x000fe20007ffe0ff */
[----:B------:R-:W-:Y:S01]  /*4870*/  BSSY B0, `(.L_x_57) ;  /* 0x0000016000007945 */ /* 0x000fe20003800000 */
[----:B------:R2:W-:Y:S04]  /*4880*/  STS.U16 [R11+UR50+0x4100], R24 ;  /* 0x004100180b007988 */ /* 0x0005e80008000432 */
[----:B------:R2:W-:Y:S04]  /*4890*/  STS.U16 [R11+UR50+0x4200], R26 ;  /* 0x0042001a0b007988 */ /* 0x0005e80008000432 */
[----:B------:R2:W-:Y:S04]  /*48a0*/  STS.U16 [R11+UR50+0x4108], R28 ;  /* 0x0041081c0b007988 */ /* 0x0005e80008000432 */
[----:B------:R2:W-:Y:S04]  /*48b0*/  STS.U16 [R11+UR50+0x4208], R30 ;  /* 0x0042081e0b007988 */ /* 0x0005e80008000432 */
[----:B------:R2:W-:Y:S04]  /*48c0*/  STS.U16 [R12+0x4100], R151 ;  /* 0x004100970c007388 */ /* 0x0005e80000000400 */
[----:B------:R2:W-:Y:S04]  /*48d0*/  STS.U16 [R12+0x4200], R149 ;  /* 0x004200950c007388 */ /* 0x0005e80000000400 */
[----:B------:R2:W-:Y:S04]  /*48e0*/  STS.U16 [R12+0x4108], R21 ;  /* 0x004108150c007388 */ /* 0x0005e80000000400 */
[----:B------:R2:W-:Y:S01]  /*48f0*/  STS.U16 [R12+0x4208], R15 ;  /* 0x0042080f0c007388 */ /* 0x0005e20000000400 */
[----:B------:R-:W-:Y:S01]  /*4900*/  @!PT LDS RZ, [RZ] ;  /* 0x00000000fffff984 */ /* 0x000fe20000000800 */
[----:B------:R-:W-:Y:S01]  /*4910*/  @!PT LDS RZ, [RZ] ;  /* 0x00000000fffff984 */ /* 0x000fe20000000800 */
[----:B------:R-:W-:Y:S01]  /*4920*/  @!PT LDS RZ, [RZ] ;  /* 0x00000000fffff984 */ /* 0x000fe20000000800 */
[----:B------:R-:W-:Y:S01]  /*4930*/  @!PT LDS RZ, [RZ] ;  /* 0x00000000fffff984 */ /* 0x000fe20000000800 */
[----:B------:R3:W-:Y:S06]  /*4940*/  MEMBAR.ALL.CTA ;  /* 0x0000000000007992 */ /* 0x0007ec0000008000 */
[----:B---3--:R-:W3:Y:S02]  /*4950*/  FENCE.VIEW.ASYNC.S ;  /* 0x00000000000073c6 */ /* 0x008ee40000000000 */
[----:B---3--:R-:W-:Y:S06]  /*4960*/  BAR.SYNC.DEFER_BLOCKING 0x1, 0x100 ;  /* 0x0044000000007b1d */ /* 0x008fec0000010000 */
[----:B--2---:R-:W-:Y:S05]  /*4970*/  @P0 BRA `(.L_x_58) ;  /* 0x0000000000140947 */ /* 0x004fea0003800000 */
[----:B------:R-:W-:Y:S02]  /*4980*/  UIADD3 UR4, UP0, UR42, 0x4f0, URZ ;  /* 0x000004f02a047890 */ /* 0x000fe4000ff1e03f */
[----:B------:R-:W-:Y:S02]  /*4990*/  UIADD3 UR44, UR50, 0x4100, URZ ;  /* 0x00004100322c7890 */ /* 0x000fe4000fffe03f */
[----:B------:R-:W-:-:S09]  /*49a0*/  UIADD3.X UR5, URZ, UR43, URZ, UP0, !UPT ;  /* 0x0000002b3f057290 */ /* 0x000fd200087fe43f */
[----:B------:R2:W-:Y:S02]  /*49b0*/  UTMASTG.3D [UR44], [UR4] ;  /* 0x0000002c040073b5 */ /* 0x0005e40008010000 */
[----:B--2---:R0:W-:Y:S02]  /*49c0*/  UTMACMDFLUSH ;  /* 0x00000000000079b7 */ /* 0x0041e40000000000 */
.L_x_58:
[----:B------:R-:W-:Y:S05]  /*49d0*/  BSYNC B0 ;  /* 0x0000000000007941 */ /* 0x000fea0003800000 */
.L_x_57:
[----:B------:R-:W-:Y:S04]  /*49e0*/  BSSY B0, `(.L_x_59) ;  /* 0x000002e000007945 */ /* 0x000fe80003800000 */
[----:B------:R-:W-:Y:S05]  /*49f0*/  @P1 BRA `(.L_x_60) ;  /* 0x0000000000b01947 */ /* 0x000fea0003800000 */
[----:B------:R-:W-:-:S13]  /*4a00*/  ISETP.NE.AND P3, PT, R89, 0x3, PT ;  /* 0x000000035900780c */ /* 0x000fda0003f65270 */
[----:B------:R-:W-:Y:S05]  /*4a10*/  @!P3 BRA `(.L_x_61) ;  /* 0x000000000004b947 */ /* 0x000fea0003800000 */
[----:B------:R-:W-:Y:S01]  /*4a20*/  BPT.TRAP 0x1 ;  /* 0x000000040000795c */ /* 0x000fe20000300000 */
.L_x_61:
[----:B------:R-:W-:Y:S01]  /*4a30*/  LEA R21, R96, UR50, 0x3 ;  /* 0x0000003260157c11 */ /* 0x000fe2000f8e18ff */
[----:B------:R-:W-:Y:S01]  /*4a40*/  BSSY B1, `(.L_x_62) ;  /* 0x0000004000017945 */ /* 0x000fe20003800000 */
[----:B------:R-:W-:-:S04]  /*4a50*/  SHF.L.U32 R14, R95, 0x1f, RZ ;  /* 0x0000001f5f0e7819 */ /* 0x000fc800000006ff */
[----:B------:R-:W2:Y:S02]  /*4a60*/  SYNCS.PHASECHK.TRANS64.TRYWAIT P2, [R21+URZ+0xa0], R14 ;  /* 0x0000a00e150075a7 */ /* 0x000ea4000804017f */
[----:B--2---:R-:W-:Y:S05]  /*4a70*/  @!P2 BRA `(.L_x_63) ;  /* 0x0000004c0068a947 */ /* 0x004fea0003800000 */
.L_x_175:
[----:B------:R-:W-:Y:S05]  /*4a80*/  BSYNC B1 ;  /* 0x0000000000017941 */ /* 0x000fea0003800000 */
.L_x_62:
[----:B------:R-:W-:Y:S04]  /*4a90*/  BSSY B1, `(.L_x_64) ;  /* 0x0000011000017945 */ /* 0x000fe80003800000 */
[----:B------:R-:W-:Y:S05]  /*4aa0*/  @P4 BRA `(.L_x_65) ;  /* 0x00000000003c4947 */ /* 0x000fea0003800000 */
[----:B------:R-:W-:-:S04]  /*4ab0*/  IMAD R23, R96, 0x1000, R11 ;  /* 0x0000100060177824 */ /* 0x000fc800078e020b */
[----:B--2---:R-:W-:Y:S01]  /*4ac0*/  VIADD R14, R23, UR50 ;  /* 0x00000032170e7c36 */ /* 0x004fe20008000000 */
[----:B------:R-:W-:Y:S03]  /*4ad0*/  LDS.U16 R7, [R23+UR50+0x200] ;  /* 0x0002003217077984 */ /* 0x000fe60008000400 */
[----:B------:R-:W-:Y:S01]  /*4ae0*/  IMAD.IADD R15, R14, 0x1, R13 ;  /* 0x000000010e0f7824 */ /* 0x000fe200078e020d */
[----:B------:R-:W-:Y:S04]  /*4af0*/  LDS.U16 R9, [R23+UR50+0x208] ;  /* 0x0002083217097984 */ /* 0x000fe80008000400 */
[----:B------:R-:W2:Y:S04]  /*4b00*/  LDS.U16 R14, [R23+UR50+0x100] ;  /* 0x00010032170e7984 */ /* 0x000ea80008000400 */
[----:B------:R-:W3:Y:S04]  /*4b10*/  LDS.U16 R20, [R23+UR50+0x108] ;  /* 0x0001083217147984 */ /* 0x000ee80008000400 */
[----:B------:R-:W-:Y:S04]  /*4b20*/  LDS.U16 R3, [R15+0x200] ;  /* 0x000200000f037984 */ /* 0x000fe80000000400 */
[----:B------:R-:W4:Y:S04]  /*4b30*/  LDS.U16 R22, [R15+0x100] ;  /* 0x000100000f167984 */ /* 0x000f280000000400 */
[----:B------:R-:W-:Y:S04]  /*4b40*/  LDS.U16 R5, [R15+0x208] ;  /* 0x000208000f057984 */ /* 0x000fe80000000400 */
[----:B------:R-:W5:Y:S01]  /*4b50*/  LDS.U16 R24, [R15+0x108] ;  /* 0x000108000f187984 */ /* 0x000f620000000400 */
[----:B--2---:R-:W-:-:S02]  /*4b60*/  PRMT R7, R14, 0x5410, R7 ;  /* 0x000054100e077816 */ /* 0x004fc40000000007 */
[----:B---3--:R-:W-:Y:S02]  /*4b70*/  PRMT R9, R20, 0x5410, R9 ;  /* 0x0000541014097816 */ /* 0x008fe40000000009 */
[----:B----4-:R-:W-:Y:S02]  /*4b80*/  PRMT R3, R22, 0x5410, R3 ;  /* 0x0000541016037816 */ /* 0x010fe40000000003 */
[----:B-----5:R-:W-:-:S07]  /*4b90*/  PRMT R5, R24, 0x5410, R5 ;  /* 0x0000541018057816 */ /* 0x020fce0000000005 */
.L_x_65:
[----:B------:R-:W-:Y:S05]  /*4ba0*/  BSYNC B1 ;  /* 0x0000000000017941 */ /* 0x000fea0003800000 */
.L_x_64:
[----:B------:R-:W-:Y:S01]  /*4bb0*/  @!PT LDS RZ, [RZ] ;  /* 0x00000000fffff984 */ /* 0x000fe20000000800 */
[----:B------:R-:W-:Y:S01]  /*4bc0*/  @!PT LDS RZ, [RZ] ;  /* 0x00000000fffff984 */ /* 0x000fe20000000800 */
[----:B------:R-:W-:Y:S01]  /*4bd0*/  @!PT LDS RZ, [RZ] ;  /* 0x00000000fffff984 */ /* 0x000fe20000000800 */
[----:B------:R-:W-:Y:S01]  /*4be0*/  @!PT LDS RZ, [RZ] ;  /* 0x00000000fffff984 */ /* 0x000fe20000000800 */
[----:B------:R3:W-:Y:S06]  /*4bf0*/  MEMBAR.ALL.CTA ;  /* 0x0000000000007992 */ /* 0x0007ec0000008000 */
[----:B---3--:R-:W3:Y:S01]  /*4c00*/  FENCE.VIEW.ASYNC.S ;  /* 0x00000000000073c6 */ /* 0x008ee20000000000 */
[----:B------:R-:W-:Y:S05]  /*4c10*/  @!P3 BRA `(.L_x_66) ;  /* 0x000000000004b947 */ /* 0x000fea0003800000 */
[----:B------:R-:W-:Y:S01]  /*4c20*/  BPT.TRAP 0x1 ;  /* 0x000000040000795c */ /* 0x000fe20000300000 */
.L_x_66:
[----:B------:R-:W4:Y:S01]  /*4c30*/  S2R R15, SR_CgaCtaId ;  /* 0x00000000000f7919 */ /* 0x000f220000008800 */
[----:B--2---:R-:W-:Y:S01]  /*4c40*/  VIADD R14, R21, 0xc0 ;  /* 0x000000c0150e7836 */ /* 0x004fe20000000000 */
[----:B------:R-:W-:-:S04]  /*4c50*/  IADD3 R96, R96, 0x1, RZ ;  /* 0x0000000160607810 */ /* 0x000fc80007ffe0ff */
[----:B------:R-:W-:-:S04]  /*4c60*/  ISETP.NE.AND P2, PT, R96, 0x4, PT ;  /* 0x000000046000780c */ /* 0x000fc80003f45270 */
[----:B------:R-:W-:Y:S02]  /*4c70*/  SEL R96, R96, RZ, P2 ;  /* 0x000000ff60607207 */ /* 0x000fe40001000000 */
[----:B----4-:R-:W-:-:S04]  /*4c80*/  PRMT R14, R15, 0x654, R14 ;  /* 0x000006540f0e7816 */ /* 0x010fc8000000000e */
[----:B---3--:R2:W-:Y:S02]  /*4c90*/  SYNCS.ARRIVE.TRANS64.RED.A1T0 RZ, [R14+URZ], RZ ;  /* 0x000000ff0eff79a7 */ /* 0x0085e4000810043f */
[----:B--2---:R-:W-:-:S04]  /*4ca0*/  SEL R14, RZ, 0x1, P2 ;  /* 0x00000001ff0e7807 */ /* 0x004fc80001000000 */
[----:B------:R-:W-:-:S07]  /*4cb0*/  LOP3.LUT R95, R95, R14, RZ, 0x3c, !PT ;  /* 0x0000000e5f5f7212 */ /* 0x000fce00078e3cff */
.L_x_60:
[----:B------:R-:W-:Y:S05]  /*4cc0*/  BSYNC B0 ;  /* 0x0000000000007941 */ /* 0x000fea0003800000 */
.L_x_59:
[----:B------:R-:W-:Y:S01]  /*4cd0*/  F2FP.F16.E4M3.UNPACK_B R14, R7 ;  /* 0x00000007ff0e723e */ /* 0x000fe200020006ff */
[C---:B------:R-:W-:Y:S01]  /*4ce0*/  FFMA R143, R91.reuse, R143, R6 ;  /* 0x0000008f5b8f7223 */ /* 0x040fe20000000006 */
[----:B------:R-:W-:Y:S01]  /*4cf0*/  F2FP.F16.E4M3.UNPACK_B R20, R7.H1 ;  /* 0x00000007ff14723e */ /* 0x000fe200030006ff */
[C---:B------:R-:W-:Y:S01]  /*4d00*/  FFMA R141, R91.reuse, R141, R10 ;  /* 0x0000008d5b8d7223 */ /* 0x040fe2000000000a */
[----:B------:R-:W-:Y:S01]  /*4d10*/  F2FP.F16.E4M3.UNPACK_B R21, R9 ;  /* 0x00000009ff15723e */ /* 0x000fe200020006ff */
[----:B------:R-:W-:Y:S02]  /*4d20*/  HADD2.F32 R22, -RZ, R14.H0_H0 ;  /* 0x2000000eff167230 */ /* 0x000fe40000004100 */
[C-C-:B------:R-:W-:Y:S01]  /*4d30*/  FFMA R15, R91.reuse, R144, R6.reuse ;  /* 0x000000905b0f7223 */ /* 0x140fe20000000006 */
[----:B------:R-:W-:Y:S02]  /*4d40*/  HADD2.F32 R24, -RZ, R20.H0_H0 ;  /* 0x20000014ff187230 */ /* 0x000fe40000004100 */
[----:B------:R-:W-:Y:S01]  /*4d50*/  FFMA R139, R91, R139, R6 ;  /* 0x0000008b5b8b7223 */ /* 0x000fe20000000006 */
[----:B------:R-:W-:-:S02]  /*4d60*/  HADD2.F32 R14, -RZ, R14.H1_H1 ;  /* 0x3000000eff0e7230 */ /* 0x000fc40000004100 */
[-C--:B------:R-:W-:Y:S01]  /*4d70*/  FFMA R143, R22, R146.reuse, R143 ;  /* 0x00000092168f7223 */ /* 0x080fe2000000008f */
[--C-:B------:R-:W-:Y:S02]  /*4d80*/  HADD2.F32 R22, -RZ, R21.reuse.H0_H0 ;  /* 0x20000015ff167230 */ /* 0x100fe40000004100 */
[----:B------:R-:W-:Y:S01]  /*4d90*/  FFMA R141, R24, R146, R141 ;  /* 0x00000092188d7223 */ /* 0x000fe2000000008d */
[----:B------:R-:W-:Y:S02]  /*4da0*/  HADD2.F32 R24, -RZ, R21.H1_H1 ;  /* 0x30000015ff187230 */ /* 0x000fe40000004100 */
[C---:B------:R-:W-:Y:S01]  /*4db0*/  FFMA R21, R91.reuse, R140, R6 ;  /* 0x0000008c5b157223 */ /* 0x040fe20000000006 */
[----:B------:R-:W-:Y:S01]  /*4dc0*/  F2FP.F16.E4M3.UNPACK_B R23, R9.H1 ;  /* 0x00000009ff17723e */ /* 0x000fe200030006ff */
[----:B------:R-:W-:Y:S01]  /*4dd0*/  FFMA R14, R14, R146, R15 ;  /* 0x000000920e0e7223 */ /* 0x000fe2000000000f */
[----:B------:R-:W-:Y:S02]  /*4de0*/  HADD2.F32 R20, -RZ, R20.H1_H1 ;  /* 0x30000014ff147230 */ /* 0x000fe40000004100 */
[----:B------:R-:W-:Y:S01]  /*4df0*/  FFMA R15, R91, R142, R10 ;  /* 0x0000008e5b0f7223 */ /* 0x000fe2000000000a */
[-C--:B------:R-:W-:Y:S01]  /*4e00*/  FFMA R139, R22, R146.reuse, R139 ;  /* 0x00000092168b7223 */ /* 0x080fe2000000008b */
[----:B------:R-:W-:Y:S01]  /*4e10*/  FFMA R22, R24, R146, R21 ;  /* 0x0000009218167223 */ /* 0x000fe20000000015 */
[----:B------:R-:W-:Y:S01]  /*4e20*/  F2FP.F16.E4M3.UNPACK_B R21, R3 ;  /* 0x00000003ff15723e */ /* 0x000fe200020006ff */
[----:B------:R-:W-:-:S02]  /*4e30*/  HADD2.F32 R24, -RZ, R23.H0_H0 ;  /* 0x20000017ff187230 */ /* 0x000fc40000004100 */
[----:B------:R-:W-:Y:S01]  /*4e40*/  FFMA R20, R20, R146, R15 ;  /* 0x0000009214147223 */ /* 0x000fe2000000000f */
[----:B------:R-:W-:Y:S02]  /*4e50*/  HADD2.F32 R26, -RZ, R23.H1_H1 ;  /* 0x30000017ff1a7230 */ /* 0x000fe40000004100 */
[C-C-:B------:R-:W-:Y:S01]  /*4e60*/  FFMA R137, R91.reuse, R137, R10.reuse ;  /* 0x000000895b897223 */ /* 0x140fe2000000000a */
[C---:B------:R-:W-:Y:S01]  /*4e70*/  FFMA R15, R91.reuse, R138, R10 ;  /* 0x0000008a5b0f7223 */ /* 0x040fe2000000000a */
[--C-:B------:R-:W-:Y:S02]  /*4e80*/  HADD2.F32 R28, -RZ, R21.reuse.H0_H0 ;  /* 0x20000015ff1c7230 */ /* 0x100fe40000004100 */
[----:B------:R-:W-:Y:S01]  /*4e90*/  FFMA R135, R91, R135, R6 ;  /* 0x000000875b877223 */ /* 0x000fe20000000006 */
[----:B------:R-:W-:Y:S01]  /*4ea0*/  F2FP.F16.E4M3.UNPACK_B R23, R3.H1 ;  /* 0x00000003ff17723e */ /* 0x000fe200030006ff */
[-C--:B------:R-:W-:Y:S01]  /*4eb0*/  FFMA R137, R24, R146.reuse, R137 ;  /* 0x0000009218897223 */ /* 0x080fe20000000089 */
[----:B------:R-:W-:Y:S01]  /*4ec0*/  FFMA R24, R26, R146, R15 ;  /* 0x000000921a187223 */ /* 0x000fe2000000000f */
[----:B------:R-:W-:-:S02]  /*4ed0*/  HADD2.F32 R26, -RZ, R21.H1_H1 ;  /* 0x30000015ff1a7230 */ /* 0x000fc40000004100 */
[C---:B------:R-:W-:Y:S01]  /*4ee0*/  FFMA R15, R91.reuse, R136, R6 ;  /* 0x000000885b0f7223 */ /* 0x040fe20000000006 */
[----:B------:R-:W-:Y:S01]  /*4ef0*/  FFMA R135, R28, R146, R135 ;  /* 0x000000921c877223 */ /* 0x000fe20000000087 */
[--C-:B------:R-:W-:Y:S02]  /*4f00*/  HADD2.F32 R28, -RZ, R23.reuse.H0_H0 ;  /* 0x20000017ff1c7230 */ /* 0x100fe40000004100 */
[C-C-:B------:R-:W-:Y:S01]  /*4f10*/  FFMA R133, R91.reuse, R133, R10.reuse ;  /* 0x000000855b857223 */ /* 0x140fe2000000000a */
[----:B------:R-:W-:Y:S02]  /*4f20*/  HADD2.F32 R30, -RZ, R23.H1_H1 ;  /* 0x30000017ff1e7230 */ /* 0x000fe40000004100 */
[----:B------:R-:W-:Y:S01]  /*4f30*/  FFMA R21, R91, R134, R10 ;  /* 0x000000865b157223 */ /* 0x000fe2000000000a */
[-C--:B------:R-:W-:Y:S01]  /*4f40*/  F2FP.F16.E4M3.UNPACK_B R23, R5.reuse ;  /* 0x00000005ff17723e */ /* 0x080fe200020006ff */
[-C--:B------:R-:W-:Y:S01]  /*4f50*/  FFMA R26, R26, R146.reuse, R15 ;  /* 0x000000921a1a7223 */ /* 0x080fe2000000000f */
[----:B------:R-:W-:Y:S01]  /*4f60*/  F2FP.F16.E4M3.UNPACK_B R15, R5.H1 ;  /* 0x00000005ff0f723e */ /* 0x000fe200030006ff */
[-C--:B------:R-:W-:Y:S01]  /*4f70*/  FFMA R133, R28, R146.reuse, R133 ;  /* 0x000000921c857223 */ /* 0x080fe20000000085 */
[----:B------:R-:W-:Y:S01]  /*4f80*/  FFMA R28, R30, R146, R21 ;  /* 0x000000921e1c7223 */ /* 0x000fe20000000015 */
[----:B------:R-:W-:-:S02]  /*4f90*/  HADD2.F32 R30, -RZ, R23.H0_H0 ;  /* 0x20000017ff1e7230 */ /* 0x000fc40000004100 */
[C---:B------:R-:W-:Y:S01]  /*4fa0*/  FFMA R131, R91.reuse, R131, R6 ;  /* 0x000000835b837223 */ /* 0x040fe20000000006 */
[----:B------:R-:W-:Y:S02]  /*4fb0*/  HADD2.F32 R32, -RZ, R23.H1_H1 ;  /* 0x30000017ff207230 */ /* 0x000fe40000004100 */
[C-C-:B------:R-:W-:Y:S01]  /*4fc0*/  FFMA R129, R91.reuse, R129, R10.reuse ;  /* 0x000000815b817223 */ /* 0x140fe2000000000a */
[--C-:B------:R-:W-:Y:S02]  /*4fd0*/  HADD2.F32 R34, -RZ, R15.reuse.H0_H0 ;  /* 0x2000000fff227230 */ /* 0x100fe40000004100 */
[C---:B------:R-:W-:Y:S01]  /*4fe0*/  FFMA R21, R91.reuse, R130, R10 ;  /* 0x000000825b157223 */ /* 0x040fe2000000000a */
[----:B------:R-:W-:Y:S02]  /*4ff0*/  HADD2.F32 R36, -RZ, R15.H1_H1 ;  /* 0x3000000fff247230 */ /* 0x000fe40000004100 */
[----:B------:R-:W-:Y:S01]  /*5000*/  FFMA R15, R91, R132, R6 ;  /* 0x000000845b0f7223 */ /* 0x000fe20000000006 */
[-C--:B------:R-:W-:Y:S01]  /*5010*/  FFMA R131, R30, R146.reuse, R131 ;  /* 0x000000921e837223 */ /* 0x080fe20000000083 */
[-C--:B------:R-:W-:Y:S01]  /*5020*/  FFMA R129, R34, R146.reuse, R129 ;  /* 0x0000009222817223 */ /* 0x080fe20000000081 */
[----:B------:R-:W-:Y:S01]  /*5030*/  F2FP.SATFINITE.RELU.E4M3.F32.PACK_AB_MERGE_C R14, R14, R143, RZ ;  /* 0x0000008f0e0e723e */ /* 0x000fe200048078ff */
[-C--:B------:R-:W-:Y:S01]  /*5040*/  FFMA R30, R32, R146.reuse, R15 ;  /* 0x00000092201e7223 */ /* 0x080fe2000000000f */
[----:B------:R-:W-:Y:S01]  /*5050*/  FFMA R32, R36, R146, R21 ;  /* 0x0000009224207223 */ /* 0x000fe20000000015 */
[----:B------:R-:W-:-:S02]  /*5060*/  F2FP.SATFINITE.RELU.E4M3.F32.PACK_AB_MERGE_C R20, R20, R141, RZ ;  /* 0x0000008d1414723e */ /* 0x000fc400048078ff */
[----:B------:R-:W-:Y:S02]  /*5070*/  F2FP.SATFINITE.RELU.E4M3.F32.PACK_AB_MERGE_C R22, R22, R139, RZ ;  /* 0x0000008b1616723e */ /* 0x000fe400048078ff */
[----:B------:R-:W-:Y:S02]  /*5080*/  F2FP.SATFINITE.RELU.E4M3.F32.PACK_AB_MERGE_C R24, R24, R137, RZ ;  /* 0x000000891818723e */ /* 0x000fe400048078ff */
[----:B------:R-:W-:Y:S02]  /*5090*/  F2FP.SATFINITE.RELU.E4M3.F32.PACK_AB_MERGE_C R135, R26, R135, RZ ;  /* 0x000000871a87723e */ /* 0x000fe400048078ff */
[----:B------:R-:W-:Y:S02]  /*50a0*/  F2FP.SATFINITE.RELU.E4M3.F32.PACK_AB_MERGE_C R133, R28, R133, RZ ;  /* 0x000000851c85723e */ /* 0x000fe400048078ff */
[----:B------:R-:W-:Y:S02]  /*50b0*/  F2FP.SATFINITE.RELU.E4M3.F32.PACK_AB_MERGE_C R131, R30, R131, RZ ;  /* 0x000000831e83723e */ /* 0x000fe400048078ff */
[----:B------:R-:W-:Y:S01]  /*50c0*/  F2FP.SATFINITE.RELU.E4M3.F32.PACK_AB_MERGE_C R129, R32, R129, RZ ;  /* 0x000000812081723e */ /* 0x000fe200048078ff */
[----:B------:R-:W-:Y:S06]  /*50d0*/  @P0 BRA `(.L_x_67) ;  /* 0x0000000000040947 */ /* 0x000fec0003800000 */
[----:B------:R-:W-:-:S04]  /*50e0*/  DEPBAR.LE SB0, 0x1 ;  /* 0x000080400000791a */ /* 0x000fc80000000000 */
.L_x_67:
[----:B------:R-:W-:Y:S05]  /*50f0*/  WARPSYNC.ALL ;  /* 0x0000000000007948 */ /* 0x000fea0003800000 */
[----:B------:R-:W-:Y:S06]  /*5100*/  BAR.SYNC.DEFER_BLOCKING 0x1, 0x100 ;  /* 0x0044000000007b1d */ /* 0x000fec0000010000 */
        /* <DEDUP_REMOVED lines=19> */
[----:B------:R-:W-:Y:S02]  /*5240*/  UIADD3 UR4, UR50, 0x5100, URZ ;  /* 0x0000510032047890 */ /* 0x000fe4000fffe03f */
[----:B------:R-:W-:Y:S01]  /*5250*/  UIADD3.X UR9, URZ, UR43, URZ, UP0, !UPT ;  /* 0x0000002b3f097290 */ /* 0x000fe200087fe43f */
[----:B------:R-:W-:Y:S01]  /*5260*/  UMOV UR5, UR45 ;  /* 0x0000002d00057c82 */ /* 0x000fe20008000000 */
[----:B------:R-:W-:-:S07]  /*5270*/  UMOV UR7, UR47 ;  /* 0x0000002f00077c82 */ /* 0x000fce0008000000 */
[----:B------:R2:W-:Y:S02]  /*5280*/  UTMASTG.3D [UR4], [UR8] ;  /* 0x00000004080073b5 */ /* 0x0005e40008010000 */
[----:B--2---:R0:W-:Y:S02]  /*5290*/  UTMACMDFLUSH ;  /* 0x00000000000079b7 */ /* 0x0041e40000000000 */
.L_x_69:
[----:B------:R-:W-:Y:S05]  /*52a0*/  BSYNC B0 ;  /* 0x0000000000007941 */ /* 0x000fea0003800000 */
.L_x_68:
[----:B------:R-:W-:Y:S04]  /*52b0*/  BSSY B0, `(.L_x_70) ;  /* 0x000002e000007945 */ /* 0x000fe80003800000 */
[----:B------:R-:W-:Y:S05]  /*52c0*/  @P1 BRA `(.L_x_71) ;  /* 0x0000000000b01947 */ /* 0x000fea0003800000 */
[----:B------:R-:W-:-:S13]  /*52d0*/  ISETP.NE.AND P3, PT, R89, 0x3, PT ;  /* 0x000000035900780c */ /* 0x000fda0003f65270 */
[----:B------:R-:W-:Y:S05]  /*52e0*/  @!P3 BRA `(.L_x_72) ;  /* 0x000000000004b947 */ /* 0x000fea0003800000 */
[----:B------:R-:W-:Y:S01]  /*52f0*/  BPT.TRAP 0x1 ;  /* 0x000000040000795c */ /* 0x000fe20000300000 */
.L_x_72:
[----:B------:R-:W-:Y:S01]  /*5300*/  LEA R15, R96, UR50, 0x3 ;  /* 0x00000032600f7c11 */ /* 0x000fe2000f8e18ff */
[----:B------:R-:W-:Y:S01]  /*5310*/  BSSY B1, `(.L_x_73) ;  /* 0x0000004000017945 */ /* 0x000fe20003800000 */
[----:B------:R-:W-:-:S04]  /*5320*/  SHF.L.U32 R14, R95, 0x1f, RZ ;  /* 0x0000001f5f0e7819 */ /* 0x000fc800000006ff */
[----:B------:R-:W2:Y:S02]  /*5330*/  SYNCS.PHASECHK.TRANS64.TRYWAIT P2, [R15+URZ+0xa0], R14 ;  /* 0x0000a00e0f0075a7 */ /* 0x000ea4000804017f */
[----:B--2---:R-:W-:Y:S05]  /*5340*/  @!P2 BRA `(.L_x_74) ;  /* 0x000000440048a947 */ /* 0x004fea0003800000 */
.L_x_176:
[----:B------:R-:W-:Y:S05]  /*5350*/  BSYNC B1 ;  /* 0x0000000000017941 */ /* 0x000fea0003800000 */
.L_x_73:
        /* <DEDUP_REMOVED lines=17> */
.L_x_76:
[----:B------:R-:W-:Y:S05]  /*5470*/  BSYNC B1 ;  /* 0x0000000000017941 */ /* 0x000fea0003800000 */
.L_x_75:
        /* <DEDUP_REMOVED lines=8> */
.L_x_77:
        /* <DEDUP_REMOVED lines=9> */
.L_x_71:
[----:B------:R-:W-:Y:S05]  /*5590*/  BSYNC B0 ;  /* 0x0000000000007941 */ /* 0x000fea0003800000 */
.L_x_70:
[----:B------:R-:W-:Y:S01]  /*55a0*/  F2FP.F16.E4M3.UNPACK_B R14, R7 ;  /* 0x00000007ff0e723e */ /* 0x000fe200020006ff */
[C-C-:B------:R-:W-:Y:S01]  /*55b0*/  FFMA R127, R91.reuse, R127, R4.reuse ;  /* 0x0000007f5b7f7223 */ /* 0x140fe20000000004 */
[C-C-:B------:R-:W-:Y:S01]  /*55c0*/  FFMA R15, R91.reuse, R128, R4.reuse ;  /* 0x000000805b0f7223 */ /* 0x140fe20000000004 */
[C-C-:B------:R-:W-:Y:S01]  /*55d0*/  FFMA R123, R91.reuse, R123, R4.reuse ;  /* 0x0000007b5b7b7223 */ /* 0x140fe20000000004 */
[C-C-:B------:R-:W-:Y:S01]  /*55e0*/  FFMA R23, R91.reuse, R124, R4.reuse ;  /* 0x0000007c5b177223 */ /* 0x140fe20000000004 */
[C-C-:B------:R-:W-:Y:S01]  /*55f0*/  FFMA R119, R91.reuse, R119, R4.reuse ;  /* 0x000000775b777223 */ /* 0x140fe20000000004 */
[C-C-:B------:R-:W-:Y:S01]  /*5600*/  FFMA R27, R91.reuse, R120, R4.reuse ;  /* 0x000000785b1b7223 */ /* 0x140fe20000000004 */
[C-C-:B------:R-:W-:Y:S01]  /*5610*/  FFMA R115, R91.reuse, R115, R4.reuse ;  /* 0x000000735b737223 */ /* 0x140fe20000000004 */
[C---:B------:R-:W-:Y:S01]  /*5620*/  FFMA R31, R91.reuse, R116, R4 ;  /* 0x000000745b1f7223 */ /* 0x040fe20000000004 */
[--C-:B------:R-:W-:Y:S01]  /*5630*/  HADD2.F32 R4, -RZ, R14.reuse.H0_H0 ;  /* 0x2000000eff047230 */ /* 0x100fe20000004100 */
[----:B------:R-:W-:Y:S01]  /*5640*/  F2FP.F16.E4M3.UNPACK_B R22, R9 ;  /* 0x00000009ff16723e */ /* 0x000fe200020006ff */
[----:B------:R-:W-:Y:S01]  /*5650*/  HADD2.F32 R20, -RZ, R14.H1_H1 ;  /* 0x3000000eff147230 */ /* 0x000fe20000004100 */
[----:B------:R-:W-:Y:S01]  /*5660*/  F2FP.F16.E4M3.UNPACK_B R14, R7.H1 ;  /* 0x00000007ff0e723e */ /* 0x000fe200030006ff */
[C-C-:B------:R-:W-:Y:S01]  /*5670*/  FFMA R125, R91.reuse, R125, R8.reuse ;  /* 0x0000007d5b7d7223 */ /* 0x140fe20000000008 */
[C-C-:B------:R-:W-:Y:S01]  /*5680*/  FFMA R21, R91.reuse, R126, R8.reuse ;  /* 0x0000007e5b157223 */ /* 0x140fe20000000008 */
[C-C-:B------:R-:W-:Y:S01]  /*5690*/  FFMA R121, R91.reuse, R121, R8.reuse ;  /* 0x000000795b797223 */ /* 0x140fe20000000008 */
[C-C-:B------:R-:W-:Y:S01]  /*56a0*/  FFMA R25, R91.reuse, R122, R8.reuse ;  /* 0x0000007a5b197223 */ /* 0x140fe20000000008 */
[C-C-:B------:R-:W-:Y:S01]  /*56b0*/  FFMA R117, R91.reuse, R117, R8.reuse ;  /* 0x000000755b757223 */ /* 0x140fe20000000008 */
[C-C-:B------:R-:W-:Y:S01]  /*56c0*/  FFMA R29, R91.reuse, R118, R8.reuse ;  /* 0x000000765b1d7223 */ /* 0x140fe20000000008 */
[C-C-:B------:R-:W-:Y:S01]  /*56d0*/  FFMA R113, R91.reuse, R113, R8.reuse ;  /* 0x000000715b717223 */ /* 0x140fe20000000008 */
[----:B------:R-:W-:Y:S01]  /*56e0*/  FFMA R33, R91, R114, R8 ;  /* 0x000000725b217223 */ /* 0x000fe20000000008 */
[----:B------:R-:W-:Y:S01]  /*56f0*/  FFMA R127, R4, R146, R127 ;  /* 0x00000092047f7223 */ /* 0x000fe2000000007f */
[----:B------:R-:W-:-:S02]  /*5700*/  HADD2.F32 R8, -RZ, R14.H0_H0 ;  /* 0x2000000eff087230 */ /* 0x000fc40000004100 */
[-C--:B------:R-:W-:Y:S01]  /*5710*/  FFMA R4, R20, R146.reuse, R15 ;  /* 0x0000009214047223 */ /* 0x080fe2000000000f */
[----:B------:R-:W-:Y:S01]  /*5720*/  HADD2.F32 R14, -RZ, R14.H1_H1 ;  /* 0x3000000eff0e7230 */ /* 0x000fe20000004100 */
[----:B------:R-:W-:Y:S01]  /*5730*/  F2FP.F16.E4M3.UNPACK_B R15, R9.H1 ;  /* 0x00000009ff0f723e */ /* 0x000fe200030006ff */
[--C-:B------:R-:W-:Y:S02]  /*5740*/  HADD2.F32 R20, -RZ, R22.reuse.H0_H0 ;  /* 0x20000016ff147230 */ /* 0x100fe40000004100 */
[-C--:B------:R-:W-:Y:S01]  /*5750*/  FFMA R125, R8, R146.reuse, R125 ;  /* 0x00000092087d7223 */ /* 0x080fe2000000007d */
[----:B------:R-:W-:Y:S02]  /*5760*/  HADD2.F32 R22, -RZ, R22.H1_H1 ;  /* 0x30000016ff167230 */ /* 0x000fe40000004100 */
[-C--:B------:R-:W-:Y:S01]  /*5770*/  FFMA R8, R14, R146.reuse, R21 ;  /* 0x000000920e087223 */ /* 0x080fe20000000015 */
[----:B------:R-:W-:Y:S01]  /*5780*/  F2FP.F16.E4M3.UNPACK_B R21, R3 ;  /* 0x00000003ff15723e */ /* 0x000fe200020006ff */
[----:B------:R-:W-:Y:S01]  /*5790*/  FFMA R123, R20, R146, R123 ;  /* 0x00000092147b7223 */ /* 0x000fe2000000007b */
[----:B------:R-:W-:-:S02]  /*57a0*/  HADD2.F32 R20, -RZ, R15.H0_H0 ;  /* 0x2000000fff147230 */ /* 0x000fc40000004100 */
[-C--:B------:R-:W-:Y:S01]  /*57b0*/  FFMA R14, R22, R146.reuse, R23 ;  /* 0x00000092160e7223 */ /* 0x080fe20000000017 */
[----:B------:R-:W-:Y:S01]  /*57c0*/  HADD2.F32 R22, -RZ, R15.H1_H1 ;  /* 0x3000000fff167230 */ /* 0x000fe20000004100 */
[----:B------:R-:W-:Y:S01]  /*57d0*/  F2FP.F16.E4M3.UNPACK_B R15, R3.H1 ;  /* 0x00000003ff0f723e */ /* 0x000fe200030006ff */
[--C-:B------:R-:W-:Y:S02]  /*57e0*/  HADD2.F32 R24, -RZ, R21.reuse.H0_H0 ;  /* 0x20000015ff187230 */ /* 0x100fe40000004100 */
[-C--:B------:R-:W-:Y:S01]  /*57f0*/  FFMA R121, R20, R146.reuse, R121 ;  /* 0x0000009214797223 */ /* 0x080fe20000000079 */
[----:B------:R-:W-:Y:S01]  /*5800*/  HADD2.F32 R26, -RZ, R21.H1_H1 ;  /* 0x30000015ff1a7230 */ /* 0x000fe20000004100 */
[-C--:B------:R-:W-:Y:S01]  /*5810*/  F2FP.F16.E4M3.UNPACK_B R21, R5.reuse ;  /* 0x00000005ff15723e */ /* 0x080fe200020006ff */
[----:B------:R-:W-:Y:S01]  /*5820*/  HADD2.F32 R28, -RZ, R15.H0_H0 ;  /* 0x2000000fff1c7230 */ /* 0x000fe20000004100 */
[----:B------:R-:W-:Y:S01]  /*5830*/  F2FP.F16.E4M3.UNPACK_B R23, R5.H1 ;  /* 0x00000005ff17723e */ /* 0x000fe200030006ff */
[-C--:B------:R-:W-:Y:S01]  /*5840*/  FFMA R20, R22, R146.reuse, R25 ;  /* 0x0000009216147223 */ /* 0x080fe20000000019 */
[----:B------:R-:W-:Y:S01]  /*5850*/  FFMA R22, R26, R146, R27 ;  /* 0x000000921a167223 */ /* 0x000fe2000000001b */
[----:B------:R-:W-:-:S02]  /*5860*/  HADD2.F32 R26, -RZ, R21.H0_H0 ;  /* 0x20000015ff1a7230 */ /* 0x000fc40000004100 */
[-C--:B------:R-:W-:Y:S01]  /*5870*/  FFMA R117, R28, R146.reuse, R117 ;  /* 0x000000921c757223 */ /* 0x080fe20000000075 */
[-C--:B------:R-:W-:Y:S01]  /*5880*/  FFMA R119, R24, R146.reuse, R119 ;  /* 0x0000009218777223 */ /* 0x080fe20000000077 */
[----:B------:R-:W-:Y:S01]  /*5890*/  HADD2.F32 R28, -RZ, R21.H1_H1 ;  /* 0x30000015ff1c7230 */ /* 0x000fe20000004100 */
[----:B------:R-:W-:Y:S01]  /*58a0*/  F2FP.SATFINITE.RELU.E4M3.F32.PACK_AB_MERGE_C R4, R4, R127, RZ ;  /* 0x0000007f0404723e */ /* 0x000fe200048078ff */
[----:B------:R-:W-:Y:S02]  /*58b0*/  HADD2.F32 R24, -RZ, R15.H1_H1 ;  /* 0x3000000fff187230 */ /* 0x000fe40000004100 */
[-C--:B------:R-:W-:Y:S01]  /*58c0*/  FFMA R115, R26, R146.reuse, R115 ;  /* 0x000000921a737223 */ /* 0x080fe20000000073 */
[--C-:B------:R-:W-:Y:S02]  /*58d0*/  HADD2.F32 R30, -RZ, R23.reuse.H0_H0 ;  /* 0x20000017ff1e7230 */ /* 0x100fe40000004100 */
[----:B------:R-:W-:Y:S01]  /*58e0*/  FFMA R26, R28, R146, R31 ;  /* 0x000000921c1a7223 */ /* 0x000fe2000000001f */
[----:B------:R-:W-:-:S02]  /*58f0*/  HADD2.F32 R32, -RZ, R23.H1_H1 ;  /* 0x30000017ff207230 */ /* 0x000fc40000004100 */
[-C--:B------:R-:W-:Y:S01]  /*5900*/  FFMA R24, R24, R146.reuse, R29 ;  /* 0x0000009218187223 */ /* 0x080fe2000000001d */
[----:B------:R-:W-:Y:S01]  /*5910*/  F2FP.SATFINITE.RELU.E4M3.F32.PACK_AB_MERGE_C R8, R8, R125, RZ ;  /* 0x0000007d0808723e */ /* 0x000fe200048078ff */
[-C--:B------:R-:W-:Y:S01]  /*5920*/  FFMA R113, R30, R146.reuse, R113 ;  /* 0x000000921e717223 */ /* 0x080fe20000000071 */
[----:B------:R-:W-:Y:S01]  /*5930*/  F2FP.SATFINITE.RELU.E4M3.F32.PACK_AB_MERGE_C R14, R14, R123, RZ ;  /* 0x0000007b0e0e723e */ /* 0x000fe200048078ff */
[----:B------:R-:W-:Y:S01]  /*5940*/  FFMA R28, R32, R146, R33 ;  /* 0x00000092201c7223 */ /* 0x000fe20000000021 */
[----:B------:R-:W-:Y:S02]  /*5950*/  F2FP.SATFINITE.RELU.E4M3.F32.PACK_AB_MERGE_C R20, R20, R121, RZ ;  /* 0x000000791414723e */ /* 0x000fe400048078ff */
[----:B------:R-:W-:Y:S02]  /*5960*/  F2FP.SATFINITE.RELU.E4M3.F32.PACK_AB_MERGE_C R119, R22, R119, RZ ;  /* 0x000000771677723e */ /* 0x000fe400048078ff */
[----:B------:R-:W-:Y:S02]  /*5970*/  F2FP.SATFINITE.RELU.E4M3.F32.PACK_AB_MERGE_C R117, R24, R117, RZ ;  /* 0x000000751875723e */ /* 0x000fe400048078ff */
[----:B------:R-:W-:-:S02]  /*5980*/  F2FP.SATFINITE.RELU.E4M3.F32.PACK_AB_MERGE_C R115, R26, R115, RZ ;  /* 0x000000731a73723e */ /* 0x000fc400048078ff */
[----:B------:R-:W-:Y:S01]  /*5990*/  F2FP.SATFINITE.RELU.E4M3.F32.PACK_AB_MERGE_C R113, R28, R113, RZ ;  /* 0x000000711c71723e */ /* 0x000fe200048078ff */
[----:B------:R-:W-:Y:S06]  /*59a0*/  @P0 BRA `(.L_x_78) ;  /* 0x0000000000040947 */ /* 0x000fec0003800000 */
[----:B------:R-:W-:-:S04]  /*59b0*/  DEPBAR.LE SB0, 0x1 ;  /* 0x000080400000791a */ /* 0x000fc80000000000 */
.L_x_78:
        /* <DEDUP_REMOVED lines=27> */
.L_x_80:
[----:B------:R-:W-:Y:S05]  /*5b70*/  BSYNC B0 ;  /* 0x0000000000007941 */ /* 0x000fea0003800000 */
.L_x_79:
[----:B------:R-:W-:Y:S04]  /*5b80*/  BSSY B0, `(.L_x_81) ;  /* 0x000002f000007945 */ /* 0x000fe80003800000 */
[----:B------:R-:W-:Y:S05]  /*5b90*/  @P1 BRA `(.L_x_82) ;  /* 0x0000000000b41947 */ /* 0x000fea0003800000 */
[----:B------:R-:W-:-:S13]  /*5ba0*/  ISETP.NE.AND P2, PT, R89, 0x3, PT ;  /* 0x000000035900780c */ /* 0x000fda0003f45270 */
[----:B------:R-:W-:Y:S05]  /*5bb0*/  @!P2 BRA `(.L_x_83) ;  /* 0x000000000004a947 */ /* 0x000fea0003800000 */
[----:B------:R-:W-:Y:S01]  /*5bc0*/  BPT.TRAP 0x1 ;  /* 0x000000040000795c */ /* 0x000fe20000300000 */
.L_x_83:
[----:B------:R-:W-:Y:S01]  /*5bd0*/  SHF.L.U32 R4, R95, 0x1f, RZ ;  /* 0x0000001f5f047819 */ /* 0x000fe200000006ff */
[----:B------:R-:W-:Y:S01]  /*5be0*/  BSSY B1, `(.L_x_84) ;  /* 0x0000004000017945 */ /* 0x000fe20003800000 */
[----:B------:R-:W-:-:S04]  /*5bf0*/  LEA R15, R96, UR50, 0x3 ;  /* 0x00000032600f7c11 */ /* 0x000fc8000f8e18ff */
[----:B------:R-:W2:Y:S02]  /*5c00*/  SYNCS.PHASECHK.TRANS64.TRYWAIT P1, [R15+URZ+0xa0], R4 ;  /* 0x0000a0040f0075a7 */ /* 0x000ea4000802017f */
[----:B--2---:R-:W-:Y:S05]  /*5c10*/  @!P1 BRA `(.L_x_85) ;  /* 0x0000003c00289947 */ /* 0x004fea0003800000 */
.L_x_177:
[----:B------:R-:W-:Y:S05]  /*5c20*/  BSYNC B1 ;  /* 0x0000000000017941 */ /* 0x000fea0003800000 */
.L_x_84:
[----:B------:R-:W-:Y:S04]  /*5c30*/  BSSY B1, `(.L_x_86) ;  /* 0x0000011000017945 */ /* 0x000fe80003800000 */
[----:B------:R-:W-:Y:S05]  /*5c40*/  @P4 BRA `(.L_x_87) ;  /* 0x00000000003c4947 */ /* 0x000fea0003800000 */
[----:B------:R-:W-:-:S04]  /*5c50*/  IMAD R3, R96, 0x1000, R11 ;  /* 0x0000100060037824 */ /* 0x000fc800078e020b */
[----:B--2---:R-:W-:Y:S01]  /*5c60*/  VIADD R4, R3, UR50 ;  /* 0x0000003203047c36 */ /* 0x004fe20008000000 */
[----:B------:R-:W-:Y:S03]  /*5c70*/  LDS.U16 R7, [R3+UR50+0x200] ;  /* 0x0002003203077984 */ /* 0x000fe60008000400 */
[----:B------:R-:W-:Y:S01]  /*5c80*/  IMAD.IADD R15, R13, 0x1, R4 ;  /* 0x000000010d0f7824 */ /* 0x000fe200078e0204 */
[----:B------:R-:W-:Y:S04]  /*5c90*/  LDS.U16 R9, [R3+UR50+0x208] ;  /* 0x0002083203097984 */ /* 0x000fe80008000400 */
[----:B------:R-:W-:Y:S04]  /*5ca0*/  LDS.U16 R5, [R15+0x200] ;  /* 0x000200000f057984 */ /* 0x000fe80000000400 */
[----:B------:R-:W2:Y:S04]  /*5cb0*/  LDS.U16 R14, [R15+0x100] ;  /* 0x000100000f0e7984 */ /* 0x000ea80000000400 */
[----:B------:R-:W3:Y:S04]  /*5cc0*/  LDS.U16 R4, [R3+UR50+0x100] ;  /* 0x0001003203047984 */ /* 0x000ee80008000400 */
[----:B------:R2:W4:Y:S04]  /*5cd0*/  LDS.U16 R8, [R3+UR50+0x108] ;  /* 0x0001083203087984 */ /* 0x0005280008000400 */
[----:B------:R-:W-:Y:S04]  /*5ce0*/  LDS.U16 R13, [R15+0x208] ;  /* 0x000208000f0d7984 */ /* 0x000fe80000000400 */
[----:B------:R-:W5:Y:S01]  /*5cf0*/  LDS.U16 R20, [R15+0x108] ;  /* 0x000108000f147984 */ /* 0x000f620000000400 */
[----:B--2---:R-:W-:-:S02]  /*5d00*/  PRMT R3, R14, 0x5410, R5 ;  /* 0x000054100e037816 */ /* 0x004fc40000000005 */
[----:B---3--:R-:W-:Y:S02]  /*5d10*/  PRMT R7, R4, 0x5410, R7 ;  /* 0x0000541004077816 */ /* 0x008fe40000000007 */
[----:B----4-:R-:W-:Y:S02]  /*5d20*/  PRMT R9, R8, 0x5410, R9 ;  /* 0x0000541008097816 */ /* 0x010fe40000000009 */
[----:B-----5:R-:W-:-:S07]  /*5d30*/  PRMT R5, R20, 0x5410, R13 ;  /* 0x0000541014057816 */ /* 0x020fce000000000d */
.L_x_87:
[----:B------:R-:W-:Y:S05]  /*5d40*/  BSYNC B1 ;  /* 0x0000000000017941 */ /* 0x000fea0003800000 */
.L_x_86:
        /* <DEDUP_REMOVED lines=8> */
.L_x_88:
[----:B------:R-:W4:Y:S01]  /*5dd0*/  S2R R13, SR_CgaCtaId ;  /* 0x00000000000d7919 */ /* 0x000f220000008800 */
[C---:B--2---:R-:W-:Y:S02]  /*5de0*/  LEA R4, R96.reuse, UR50, 0x3 ;  /* 0x0000003260047c11 */ /* 0x044fe4000f8e18ff */
[----:B------:R-:W-:-:S03]  /*5df0*/  IADD3 R96, R96, 0x1, RZ ;  /* 0x0000000160607810 */ /* 0x000fc60007ffe0ff */
[----:B------:R-:W-:Y:S01]  /*5e00*/  VIADD R4, R4, 0xc0 ;  /* 0x000000c004047836 */ /* 0x000fe20000000000 */
[----:B------:R-:W-:-:S04]  /*5e10*/  ISETP.NE.AND P1, PT, R96, 0x4, PT ;  /* 0x000000046000780c */ /* 0x000fc80003f25270 */
[----:B------:R-:W-:Y:S02]  /*5e20*/  SEL R96, R96, RZ, P1 ;  /* 0x000000ff60607207 */ /* 0x000fe40000800000 */
[----:B----4-:R-:W-:-:S04]  /*5e30*/  PRMT R4, R13, 0x654, R4 ;  /* 0x000006540d047816 */ /* 0x010fc80000000004 */
[----:B---3--:R2:W-:Y:S02]  /*5e40*/  SYNCS.ARRIVE.TRANS64.RED.A1T0 RZ, [R4+URZ], RZ ;  /* 0x000000ff04ff79a7 */ /* 0x0085e4000810043f */
[----:B--2---:R-:W-:-:S04]  /*5e50*/  SEL R4, RZ, 0x1, P1 ;  /* 0x00000001ff047807 */ /* 0x004fc80000800000 */
[----:B------:R-:W-:-:S07]  /*5e60*/  LOP3.LUT R95, R95, R4, RZ, 0x3c, !PT ;  /* 0x000000045f5f7212 */ /* 0x000fce00078e3cff */
.L_x_82:
[----:B------:R-:W-:Y:S05]  /*5e70*/  BSYNC B0 ;  /* 0x0000000000007941 */ /* 0x000fea0003800000 */
.L_x_81:
[----:B------:R-:W-:Y:S01]  /*5e80*/  F2FP.F16.E4M3.UNPACK_B R4, R7 ;  /* 0x00000007ff04723e */ /* 0x000fe200020006ff */
[C-C-:B------:R-:W-:Y:S01]  /*5e90*/  FFMA R111, R91.reuse, R111, R6.reuse ;  /* 0x0000006f5b6f7223 */ /* 0x140fe20000000006 */
[----:B------:R-:W-:Y:S01]  /*5ea0*/  F2FP.F16.E4M3.UNPACK_B R14, R5.H1 ;  /* 0x00000005ff0e723e */ /* 0x000fe200030006ff */
[C-C-:B------:R-:W-:Y:S01]  /*5eb0*/  FFMA R13, R91.reuse, R112, R6.reuse ;  /* 0x000000705b0d7223 */ /* 0x140fe20000000006 */
[C-C-:B------:R-:W-:Y:S01]  /*5ec0*/  FFMA R107, R91.reuse, R107, R6.reuse ;  /* 0x0000006b5b6b7223 */ /* 0x140fe20000000006 */
[C-C-:B------:R-:W-:Y:S01]  /*5ed0*/  FFMA R21, R91.reuse, R108, R6.reuse ;  /* 0x0000006c5b157223 */ /* 0x140fe20000000006 */
[C-C-:B------:R-:W-:Y:S01]  /*5ee0*/  FFMA R103, R91.reuse, R103, R6.reuse ;  /* 0x000000675b677223 */ /* 0x140fe20000000006 */
[C-C-:B------:R-:W-:Y:S01]  /*5ef0*/  FFMA R25, R91.reuse, R104, R6.reuse ;  /* 0x000000685b197223 */ /* 0x140fe20000000006 */
[C-C-:B------:R-:W-:Y:S01]  /*5f00*/  FFMA R99, R91.reuse, R99, R6.reuse ;  /* 0x000000635b637223 */ /* 0x140fe20000000006 */
[----:B------:R-:W-:Y:S01]  /*5f10*/  FFMA R29, R91, R100, R6 ;  /* 0x000000645b1d7223 */ /* 0x000fe20000000006 */
[----:B------:R-:W-:Y:S01]  /*5f20*/  HADD2.F32 R6, -RZ, R4.H0_H0 ;  /* 0x20000004ff067230 */ /* 0x000fe20000004100 */
[----:B------:R-:W-:Y:S01]  /*5f30*/  F2FP.F16.E4M3.UNPACK_B R7, R7.H1 ;  /* 0x00000007ff07723e */ /* 0x000fe200030006ff */
[----:B------:R-:W-:-:S02]  /*5f40*/  HADD2.F32 R8, -RZ, R14.H1_H1 ;  /* 0x3000000eff087230 */ /* 0x000fc40000004100 */
[C-C-:B------:R-:W-:Y:S01]  /*5f50*/  FFMA R31, R91.reuse, R98, R10.reuse ;  /* 0x000000625b1f7223 */ /* 0x140fe2000000000a */
[----:B------:R-:W-:Y:S02]  /*5f60*/  HADD2.F32 R4, -RZ, R4.H1_H1 ;  /* 0x30000004ff047230 */ /* 0x000fe40000004100 */
[-C--:B------:R-:W-:Y:S01]  /*5f70*/  FFMA R111, R6, R146.reuse, R111 ;  /* 0x00000092066f7223 */ /* 0x080fe2000000006f */
[--C-:B------:R-:W-:Y:S02]  /*5f80*/  HADD2.F32 R6, -RZ, R7.reuse.H0_H0 ;  /* 0x20000007ff067230 */ /* 0x100fe40000004100 */
[-C--:B------:R-:W-:Y:S01]  /*5f90*/  FFMA R31, R8, R146.reuse, R31 ;  /* 0x00000092081f7223 */ /* 0x080fe2000000001f */
[----:B------:R-:W-:Y:S01]  /*5fa0*/  FFMA R109, R91, R109, R10 ;  /* 0x0000006d5b6d7223 */ /* 0x000fe2000000000a */
[----:B------:R-:W-:Y:S01]  /*5fb0*/  FFMA R20, R4, R146, R13 ;  /* 0x0000009204147223 */ /* 0x000fe2000000000d */
[----:B------:R-:W-:Y:S01]  /*5fc0*/  F2FP.F16.E4M3.UNPACK_B R8, R9 ;  /* 0x00000009ff08723e */ /* 0x000fe200020006ff */
[----:B------:R-:W-:-:S02]  /*5fd0*/  HADD2.F32 R4, -RZ, R7.H1_H1 ;  /* 0x30000007ff047230 */ /* 0x000fc40000004100 */
[C-C-:B------:R-:W-:Y:S01]  /*5fe0*/  FFMA R15, R91.reuse, R110, R10.reuse ;  /* 0x0000006e5b0f7223 */ /* 0x140fe2000000000a */
[----:B------:R-:W-:Y:S01]  /*5ff0*/  F2FP.F16.E4M3.UNPACK_B R9, R9.H1 ;  /* 0x00000009ff09723e */ /* 0x000fe200030006ff */
[-C--:B------:R-:W-:Y:S01]  /*6000*/  FFMA R109, R6, R146.reuse, R109 ;  /* 0x00000092066d7223 */ /* 0x080fe2000000006d */
[--C-:B------:R-:W-:Y:S02]  /*6010*/  HADD2.F32 R6, -RZ, R8.reuse.H0_H0 ;  /* 0x20000008ff067230 */ /* 0x100fe40000004100 */
[-C--:B------:R-:W-:Y:S01]  /*6020*/  FFMA R22, R4, R146.reuse, R15 ;  /* 0x0000009204167223 */ /* 0x080fe2000000000f */
[----:B------:R-:W-:Y:S02]  /*6030*/  HADD2.F32 R8, -RZ, R8.H1_H1 ;  /* 0x30000008ff087230 */ /* 0x000fe40000004100 */
[----:B------:R-:W-:Y:S01]  /*6040*/  FFMA R105, R91, R105, R10 ;  /* 0x000000695b697223 */ /* 0x000fe2000000000a */
[--C-:B------:R-:W-:Y:S01]  /*6050*/  HADD2.F32 R4, -RZ, R9.reuse.H0_H0 ;  /* 0x20000009ff047230 */ /* 0x100fe20000004100 */
[----:B------:R-:W-:Y:S01]  /*6060*/  F2FP.F16.E4M3.UNPACK_B R7, R3 ;  /* 0x00000003ff07723e */ /* 0x000fe200020006ff */
[-C--:B------:R-:W-:Y:S01]  /*6070*/  FFMA R107, R6, R146.reuse, R107 ;  /* 0x00000092066b7223 */ /* 0x080fe2000000006b */
[----:B------:R-:W-:Y:S01]  /*6080*/  FFMA R24, R8, R146, R21 ;  /* 0x0000009208187223 */ /* 0x000fe20000000015 */
[----:B------:R-:W-:-:S02]  /*6090*/  HADD2.F32 R6, -RZ, R9.H1_H1 ;  /* 0x30000009ff067230 */ /* 0x000fc40000004100 */
[----:B------:R-:W-:Y:S01]  /*60a0*/  FFMA R105, R4, R146, R105 ;  /* 0x0000009204697223 */ /* 0x000fe20000000069 */
[--C-:B------:R-:W-:Y:S02]  /*60b0*/  HADD2.F32 R4, -RZ, R7.reuse.H0_H0 ;  /* 0x20000007ff047230 */ /* 0x100fe40000004100 */
[C-C-:B------:R-:W-:Y:S01]  /*60c0*/  FFMA R23, R91.reuse, R106, R10.reuse ;  /* 0x0000006a5b177223 */ /* 0x140fe2000000000a */
[----:B------:R-:W-:Y:S01]  /*60d0*/  HADD2.F32 R8, -RZ, R7.H1_H1 ;  /* 0x30000007ff087230 */ /* 0x000fe20000004100 */
[----:B------:R-:W-:Y:S01]  /*60e0*/  F2FP.F16.E4M3.UNPACK_B R3, R3.H1 ;  /* 0x00000003ff03723e */ /* 0x000fe200030006ff */
[C-C-:B------:R-:W-:Y:S01]  /*60f0*/  FFMA R101, R91.reuse, R101, R10.reuse ;  /* 0x000000655b657223 */ /* 0x140fe2000000000a */
[----:B------:R-:W-:Y:S01]  /*6100*/  F2FP.F16.E4M3.UNPACK_B R5, R5 ;  /* 0x00000005ff05723e */ /* 0x000fe200020006ff */
[C-C-:B------:R-:W-:Y:S01]  /*6110*/  FFMA R27, R91.reuse, R102, R10.reuse ;  /* 0x000000665b1b7223 */ /* 0x140fe2000000000a */
[----:B------:R-:W-:Y:S01]  /*6120*/  FFMA R97, R91, R97, R10 ;  /* 0x000000615b617223 */ /* 0x000fe2000000000a */
[-C--:B------:R-:W-:Y:S01]  /*6130*/  FFMA R26, R6, R146.reuse, R23 ;  /* 0x00000092061a7223 */ /* 0x080fe20000000017 */
[-C--:B------:R-:W-:Y:S01]  /*6140*/  FFMA R103, R4, R146.reuse, R103 ;  /* 0x0000009204677223 */ /* 0x080fe20000000067 */
[----:B------:R-:W-:Y:S01]  /*6150*/  FFMA R28, R8, R146, R25 ;  /* 0x00000092081c7223 */ /* 0x000fe20000000019 */
[--C-:B------:R-:W-:Y:S01]  /*6160*/  HADD2.F32 R4, -RZ, R3.reuse.H0_H0 ;  /* 0x20000003ff047230 */ /* 0x100fe20000004100 */
[----:B------:R-:W-:Y:S01]  /*6170*/  F2FP.SATFINITE.RELU.E4M3.F32.PACK_AB_MERGE_C R20, R20, R111, RZ ;  /* 0x0000006f1414723e */ /* 0x000fe200048078ff */
[----:B------:R-:W-:Y:S01]  /*6180*/  HADD2.F32 R6, -RZ, R3.H1_H1 ;  /* 0x30000003ff067230 */ /* 0x000fe20000004100 */
[----:B------:R-:W-:Y:S01]  /*6190*/  F2FP.SATFINITE.RELU.E4M3.F32.PACK_AB_MERGE_C R22, R22, R109, RZ ;  /* 0x0000006d1616723e */ /* 0x000fe200048078ff */
[----:B------:R-:W-:-:S02]  /*61a0*/  HADD2.F32 R8, -RZ, R5.H0_H0 ;  /* 0x20000005ff087230 */ /* 0x000fc40000004100 */
[-C--:B------:R-:W-:Y:S01]  /*61b0*/  FFMA R4, R4, R146.reuse, R101 ;  /* 0x0000009204047223 */ /* 0x080fe20000000065 */
[----:B------:R-:W-:Y:S02]  /*61c0*/  HADD2.F32 R10, -RZ, R5.H1_H1 ;  /* 0x30000005ff0a7230 */ /* 0x000fe40000004100 */
[-C--:B------:R-:W-:Y:S01]  /*61d0*/  FFMA R27, R6, R146.reuse, R27 ;  /* 0x00000092061b7223 */ /* 0x080fe2000000001b */
[----:B------:R-:W-:Y:S02]  /*61e0*/  HADD2.F32 R14, -RZ, R14.H0_H0 ;  /* 0x2000000eff0e7230 */ /* 0x000fe40000004100 */
[-C--:B------:R-:W-:Y:S01]  /*61f0*/  FFMA R8, R8, R146.reuse, R99 ;  /* 0x0000009208087223 */ /* 0x080fe20000000063 */
[----:B------:R-:W-:Y:S01]  /*6200*/  F2FP.SATFINITE.RELU.E4M3.F32.PACK_AB_MERGE_C R24, R24, R107, RZ ;  /* 0x0000006b1818723e */ /* 0x000fe200048078ff */
[-C--:B------:R-:W-:Y:S01]  /*6210*/  FFMA R29, R10, R146.reuse, R29 ;  /* 0x000000920a1d7223 */ /* 0x080fe2000000001d */
[----:B------:R-:W-:Y:S01]  /*6220*/  F2FP.SATFINITE.RELU.E4M3.F32.PACK_AB_MERGE_C R26, R26, R105, RZ ;  /* 0x000000691a1a723e */ /* 0x000fe200048078ff */
[----:B------:R-:W-:Y:S01]  /*6230*/  FFMA R14, R14, R146, R97 ;  /* 0x000000920e0e7223 */ /* 0x000fe20000000061 */
[----:B------:R-:W-:-:S02]  /*6240*/  F2FP.SATFINITE.RELU.E4M3.F32.PACK_AB_MERGE_C R103, R28, R103, RZ ;  /* 0x000000671c67723e */ /* 0x000fc400048078ff */
[----:B------:R-:W-:Y:S02]  /*6250*/  F2FP.SATFINITE.RELU.E4M3.F32.PACK_AB_MERGE_C R27, R27, R4, RZ ;  /* 0x000000041b1b723e */ /* 0x000fe400048078ff */
[----:B------:R-:W-:Y:S02]  /*6260*/  F2FP.SATFINITE.RELU.E4M3.F32.PACK_AB_MERGE_C R29, R29, R8, RZ ;  /* 0x000000081d1d723e */ /* 0x000fe400048078ff */
[----:B------:R-:W-:Y:S01]  /*6270*/  F2FP.SATFINITE.RELU.E4M3.F32.PACK_AB_MERGE_C R31, R31, R14, RZ ;  /* 0x0000000e1f1f723e */ /* 0x000fe200048078ff */
[----:B------:R-:W-:Y:S06]  /*6280*/  @P0 BRA `(.L_x_89) ;  /* 0x0000000000040947 */ /* 0x000fec0003800000 */
[----:B------:R-:W-:-:S04]  /*6290*/  DEPBAR.LE SB0, 0x1 ;  /* 0x000080400000791a */ /* 0x000fc80000000000 */
.L_x_89:
[----:B------:R-:W-:Y:S05]  /*62a0*/  WARPSYNC.ALL ;  /* 0x0000000000007948 */ /* 0x000fea0003800000 */
[----:B------:R-:W-:Y:S01]  /*62b0*/  BAR.SYNC.DEFER_BLOCKING 0x1, 0x100 ;  /* 0x0044000000007b1d */ /* 0x000fe20000010000 */
[----:B------:R-:W-:-:S05]  /*62c0*/  IADD3 R16, P1, R16, UR38, RZ ;  /* 0x0000002610107c10 */ /* 0x000fca000ff3e0ff */
        /* <DEDUP_REMOVED lines=20> */
[----:B------:R-:W-:Y:S02]  /*6410*/  UIADD3 UR4, UR50, 0x5100, URZ ;  /* 0x0000510032047890 */ /* 0x000fe4000fffe03f */
[----:B------:R-:W-:Y:S01]  /*6420*/  UIADD3.X UR9, URZ, UR43, URZ, UP0, !UPT ;  /* 0x0000002b3f097290 */ /* 0x000fe200087fe43f */
[----:B------:R-:W-:-:S08]  /*6430*/  UMOV UR7, UR47 ;  /* 0x0000002f00077c82 */ /* 0x000fd00008000000 */
[----:B------:R2:W-:Y:S02]  /*6440*/  UTMASTG.3D [UR4], [UR8] ;  /* 0x00000004080073b5 */ /* 0x0005e40008010000 */
[----:B--2---:R0:W-:Y:S02]  /*6450*/  UTMACMDFLUSH ;  /* 0x00000000000079b7 */ /* 0x0041e40000000000 */
.L_x_91:
[----:B------:R-:W-:Y:S05]  /*6460*/  BSYNC B0 ;  /* 0x0000000000007941 */ /* 0x000fea0003800000 */
.L_x_90:
[----:B------:R-:W-:Y:S01]  /*6470*/  ULDC.64 UR4, c[0x0][0x8f8] ;  /* 0x00023e0000047ab9 */ /* 0x000fe20000000a00 */
[----:B------:R-:W-:Y:S01]  /*6480*/  IADD3.X R17, R17, UR37, RZ, P1, !PT ;  /* 0x0000002511117c10 */ /* 0x000fe20008ffe4ff */
[----:B------:R-:W-:Y:S01]  /*6490*/  UMOV UR47, 0xffffffff ;  /* 0xffffffff002f7882 */ /* 0x000fe20000000000 */
[----:B------:R-:W-:Y:S01]  /*64a0*/  ISETP.GE.U32.AND P0, PT, R16, UR4, PT ;  /* 0x0000000410007c0c */ /* 0x000fe2000bf06070 */
[----:B------:R-:W-:Y:S01]  /*64b0*/  IMAD.MOV.U32 R23, RZ, RZ, -0x1 ;  /* 0xffffffffff177424 */ /* 0x000fe200078e00ff */
[----:B------:R-:W-:Y:S01]  /*64c0*/  PRMT R3, RZ, 0x7610, R3 ;  /* 0x00007610ff037816 */ /* 0x000fe20000000003 */
[----:B------:R-:W-:Y:S01]  /*64d0*/  IMAD.MOV.U32 R22, RZ, RZ, -0x1 ;  /* 0xffffffffff167424 */ /* 0x000fe200078e00ff */
[----:B------:R-:W-:-:S13]  /*64e0*/  ISETP.GE.U32.AND.EX P0, PT, R17, UR5, PT, P0 ;  /* 0x0000000511007c0c */ /* 0x000fda000bf06100 */
[----:B------:R-:W-:Y:S05]  /*64f0*/  @P0 BRA `(.L_x_92) ;  /* 0x0000000400640947 */ /* 0x000fea0003800000 */
[----:B------:R-:W2:Y:S01]  /*6500*/  S2R R22, SR_CTAID.X ;  /* 0x0000000000167919 */ /* 0x000ea20000002500 */
[----:B------:R-:W3:Y:S01]  /*6510*/  LDC.64 R10, c[0x0][0x8d0] ;  /* 0x00023400ff0a7b82 */ /* 0x000ee20000000a00 */
[----:B------:R-:W-:Y:S01]  /*6520*/  ULDC UR4, c[0x0][0x150] ;  /* 0x0000540000047ab9 */ /* 0x000fe20000000800 */
[----:B------:R-:W-:Y:S01]  /*6530*/  IMAD.MOV.U32 R8, RZ, RZ, R16 ;  /* 0x000000ffff087224 */ /* 0x000fe200078e0010 */
[----:B------:R-:W4:Y:S01]  /*6540*/  S2R R24, SR_CTAID.Y ;  /* 0x0000000000187919 */ /* 0x000f220000002600 */
[----:B------:R-:W-:-:S04]  /*6550*/  IMAD.MOV.U32 R9, RZ, RZ, R17 ;  /* 0x000000ffff097224 */ /* 0x000fc800078e0011 */
[----:B------:R-:W1:Y:S08]  /*6560*/  LDC R25, c[0x0][0x144] ;  /* 0x00005100ff197b82 */ /* 0x000e700000000800 */
[----:B------:R-:W1:Y:S08]  /*6570*/  LDC R12, c[0x0][0x8d8] ;  /* 0x00023600ff0c7b82 */ /* 0x000e700000000800 */
[----:B------:R-:W1:Y:S01]  /*6580*/  LDC.64 R20, c[0x0][0x8c8] ;  /* 0x00023200ff147b82 */ /* 0x000e620000000a00 */
[----:B---3--:R-:W-:-:S04]  /*6590*/  ISETP.NE.U32.AND P0, PT, R10, RZ, PT ;  /* 0x000000ff0a00720c */ /* 0x008fc80003f05070 */
[----:B------:R-:W-:Y:S02]  /*65a0*/  ISETP.NE.AND.EX P0, PT, R11, RZ, PT, P0 ;  /* 0x000000ff0b00720c */ /* 0x000fe40003f05300 */
[----:B--2---:R-:W-:-:S05]  /*65b0*/  I2FP.F32.U32 R3, R22 ;  /* 0x0000001600037245 */ /* 0x004fca0000201000 */
[----:B------:R-:W-:-:S04]  /*65c0*/  FMUL R3, R3, UR4 ;  /* 0x0000000403037c20 */ /* 0x000fc80008400000 */
[----:B------:R2:W3:Y:S02]  /*65d0*/  F2I.U32.TRUNC.NTZ R23, R3 ;  /* 0x0000000300177305 */ /* 0x0004e4000020f000 */
[----:B----4-:R-:W-:Y:S05]  /*65e0*/  @!P0 BRA `(.L_x_93) ;  /* 0x0000000000288947 */ /* 0x010fea0003800000 */
[----:B--2---:R-:W2:Y:S02]  /*65f0*/  LDC R3, c[0x0][0x8dc] ;  /* 0x00023700ff037b82 */ /* 0x004ea40000000800 */
[----:B--2---:R-:W-:-:S04]  /*6600*/  IADD3 R3, P0, R16, R3, RZ ;  /* 0x0000000310037210 */ /* 0x004fc80007f1e0ff */
[----:B------:R-:W-:-:S05]  /*6610*/  IADD3.X R13, RZ, R17, RZ, P0, !PT ;  /* 0x00000011ff0d7210 */ /* 0x000fca00007fe4ff */
[----:B------:R-:W-:-:S04]  /*6620*/  IMAD.WIDE.U32 R4, R13, R10, RZ ;  /* 0x0000000a0d047225 */ /* 0x000fc800078e00ff */
[----:B------:R-:W-:-:S04]  /*6630*/  IMAD.WIDE.U32 R6, P0, R3, R11, R4 ;  /* 0x0000000b03067225 */ /* 0x000fc80007800004 */
[----:B------:R-:W-:-:S04]  /*6640*/  IMAD.WIDE.U32 R4, R3, R10, RZ ;  /* 0x0000000a03047225 */ /* 0x000fc800078e00ff */
[----:B------:R-:W-:Y:S01]  /*6650*/  IMAD.X R9, RZ, RZ, RZ, P0 ;  /* 0x000000ffff097224 */ /* 0x000fe200000e06ff */
[----:B------:R-:W-:Y:S01]  /*6660*/  IADD3 RZ, P0, R5, R6, RZ ;  /* 0x0000000605ff7210 */ /* 0x000fe20007f1e0ff */
[----:B------:R-:W-:-:S04]  /*6670*/  IMAD.MOV.U32 R8, RZ, RZ, R7 ;  /* 0x000000ffff087224 */ /* 0x000fc800078e0007 */
[----:B------:R-:W-:-:S08]  /*6680*/  IMAD.WIDE.U32.X R8, R13, R11, R8, P0 ;  /* 0x0000000b0d087225 */ /* 0x000fd000000e0408 */
.L_x_93:
[-CC-:B-1----:R-:W-:Y:S01]  /*6690*/  SHF.R.U64 R31, R8, R12.reuse, R9.reuse ;  /* 0x0000000c081f7219 */ /* 0x182fe20000001209 */
[----:B------:R-:W1:Y:S01]  /*66a0*/  LDC.64 R14, c[0x0][0x8e8] ;  /* 0x00023a00ff0e7b82 */ /* 0x000e620000000a00 */
[----:B--2---:R-:W-:Y:S01]  /*66b0*/  SHF.R.U32.HI R3, RZ, R12, R9 ;  /* 0x0000000cff037219 */ /* 0x004fe20000011609 */
[----:B---3--:R-:W-:Y:S01]  /*66c0*/  IMAD.MOV R23, RZ, RZ, -R23 ;  /* 0x000000ffff177224 */ /* 0x008fe200078e0a17 */
[----:B------:R-:W-:Y:S01]  /*66d0*/  IADD3 R7, P0, RZ, -R31, RZ ;  /* 0x8000001fff077210 */ /* 0x000fe20007f1e0ff */
[----:B------:R-:W-:Y:S02]  /*66e0*/  ULDC UR4, c[0x0][0x154] ;  /* 0x0000550000047ab9 */ /* 0x000fe40000000800 */
[----:B------:R-:W-:Y:S02]  /*66f0*/  IMAD R28, R25, R23, R22 ;  /* 0x00000017191c7224 */ /* 0x000fe400078e0216 */
[----:B------:R-:W2:Y:S01]  /*6700*/  LDC R8, c[0x0][0x8c0] ;  /* 0x00023000ff087b82 */ /* 0x000ea20000000800 */
[----:B------:R-:W-:-:S02]  /*6710*/  IMAD.X R3, RZ, RZ, ~R3, P0 ;  /* 0x000000ffff037224 */ /* 0x000fc400000e0e03 */
[----:B------:R-:W-:-:S04]  /*6720*/  IMAD.WIDE.U32 R4, R7, R20, R16 ;  /* 0x0000001407047225 */ /* 0x000fc800078e0010 */
[----:B------:R-:W-:Y:S01]  /*6730*/  IMAD R6, R3, R20, RZ ;  /* 0x0000001403067224 */ /* 0x000fe200078e02ff */
[----:B------:R-:W3:Y:S03]  /*6740*/  LDC R26, c[0x0][0x8b0] ;  /* 0x00022c00ff1a7b82 */ /* 0x000ee60000000800 */
[----:B------:R-:W-:Y:S02]  /*6750*/  IMAD R3, R7, R21, R6 ;  /* 0x0000001507037224 */ /* 0x000fe400078e0206 */
[----:B------:R-:W-:-:S03]  /*6760*/  IMAD.MOV.U32 R7, RZ, RZ, 0x1 ;  /* 0x00000001ff077424 */ /* 0x000fc600078e00ff */
[----:B------:R-:W4:Y:S01]  /*6770*/  LDC R30, c[0x0][0x900] ;  /* 0x00024000ff1e7b82 */ /* 0x000f220000000800 */
[----:B------:R-:W-:Y:S02]  /*6780*/  IADD3 R3, R5, R3, RZ ;  /* 0x0000000305037210 */ /* 0x000fe40007ffe0ff */
[----:B------:R-:W-:Y:S02]  /*6790*/  I2FP.F32.U32 R5, R24 ;  /* 0x0000001800057245 */ /* 0x000fe40000201000 */
[----:B-1----:R-:W-:-:S03]  /*67a0*/  ISETP.NE.U32.AND P0, PT, R14, RZ, PT ;  /* 0x000000ff0e00720c */ /* 0x002fc60003f05070 */
[----:B------:R-:W1:Y:S01]  /*67b0*/  LDC R21, c[0x0][0x148] ;  /* 0x00005200ff157b82 */ /* 0x000e620000000800 */
[----:B------:R-:W-:Y:S01]  /*67c0*/  FMUL R6, R5, UR4 ;  /* 0x0000000405067c20 */ /* 0x000fe20008400000 */
[-CC-:B--2---:R-:W-:Y:S01]  /*67d0*/  SHF.R.U64 R12, R4, R8.reuse, R3.reuse ;  /* 0x00000008040c7219 */ /* 0x184fe20000001203 */
[----:B------:R-:W-:Y:S01]  /*67e0*/  IMAD.MOV.U32 R5, RZ, RZ, -0x1 ;  /* 0xffffffffff057424 */ /* 0x000fe200078e00ff */
[----:B------:R-:W-:Y:S01]  /*67f0*/  ISETP.NE.AND.EX P0, PT, R15, RZ, PT, P0 ;  /* 0x000000ff0f00720c */ /* 0x000fe20003f05300 */
[----:B------:R2:W1:Y:S01]  /*6800*/  F2I.U32.TRUNC.NTZ R20, R6 ;  /* 0x0000000600147305 */ /* 0x000462000020f000 */
[----:B------:R-:W-:Y:S02]  /*6810*/  SHF.R.U32.HI R3, RZ, R8, R3 ;  /* 0x00000008ff037219 */ /* 0x000fe40000011603 */
[----:B------:R-:W1:Y:S02]  /*6820*/  LDC R22, c[0x0][0x8a8] ;  /* 0x00022a00ff167b82 */ /* 0x000e640000000800 */
[----:B---3--:R-:W-:-:S02]  /*6830*/  SHF.R.U64 R10, R12, R26, R3 ;  /* 0x0000001a0c0a7219 */ /* 0x008fc40000001203 */
[----:B------:R-:W-:-:S04]  /*6840*/  SHF.R.U32.HI R3, RZ, R26, R3 ;  /* 0x0000001aff037219 */ /* 0x000fc80000011603 */
[----:B------:R-:W3:Y:S01]  /*6850*/  LDC R25, c[0x0][0x8f0] ;  /* 0x00023c00ff197b82 */ /* 0x000ee20000000800 */
[-C--:B----4-:R-:W-:Y:S02]  /*6860*/  SHF.L.U32 R4, R5, R30.reuse, RZ ;  /* 0x0000001e05047219 */ /* 0x090fe400000006ff */
[-CC-:B------:R-:W-:Y:S02]  /*6870*/  SHF.R.U64 R13, R10, R30.reuse, R3.reuse ;  /* 0x0000001e0a0d7219 */ /* 0x180fe40000001203 */
[----:B------:R-:W-:Y:S02]  /*6880*/  SHF.R.U32.HI R5, RZ, R30, R3 ;  /* 0x0000001eff057219 */ /* 0x000fe40000011603 */
[----:B------:R-:W-:Y:S01]  /*6890*/  LOP3.LUT R23, RZ, R4, RZ, 0x33, !PT ;  /* 0x00000004ff177212 */ /* 0x000fe200078e33ff */
[----:B------:R-:W4:Y:S01]  /*68a0*/  LDC R27, c[0x0][0x8e0] ;  /* 0x00023800ff1b7b82 */ /* 0x000f220000000800 */
[----:B------:R-:W-:Y:S01]  /*68b0*/  SHF.L.U32 R30, R7, R30, RZ ;  /* 0x0000001e071e7219 */ /* 0x000fe200000006ff */
[----:B------:R-:W-:-:S06]  /*68c0*/  IMAD.MOV.U32 R4, RZ, RZ, R13 ;  /* 0x000000ffff047224 */ /* 0x000fcc00078e000d */
[----:B------:R-:W1:Y:S01]  /*68d0*/  LDC R29, c[0x0][0x8b8] ;  /* 0x00022e00ff1d7b82 */ /* 0x000e620000000800 */
[----:B--2---:R-:W-:Y:S05]  /*68e0*/  @!P0 BRA `(.L_x_94) ;  /* 0x0000000000288947 */ /* 0x004fea0003800000 */
[----:B------:R-:W2:Y:S02]  /*68f0*/  LDC R4, c[0x0][0x8f4] ;  /* 0x00023d00ff047b82 */ /* 0x000ea40000000800 */
[----:B--2---:R-:W-:-:S05]  /*6900*/  IADD3 R3, P0, R13, R4, RZ ;  /* 0x000000040d037210 */ /* 0x004fca0007f1e0ff */
[----:B------:R-:W-:-:S04]  /*6910*/  IMAD.X R11, RZ, RZ, R5, P0 ;  /* 0x000000ffff0b7224 */ /* 0x000fc800000e0605 */
[----:B------:R-:W-:-:S04]  /*6920*/  IMAD.WIDE.U32 R4, R11, R14, RZ ;  /* 0x0000000e0b047225 */ /* 0x000fc800078e00ff */
[----:B------:R-:W-:-:S04]  /*6930*/  IMAD.WIDE.U32 R6, P0, R3, R15, R4 ;  /* 0x0000000f03067225 */ /* 0x000fc80007800004 */
[----:B------:R-:W-:Y:S01]  /*6940*/  IMAD.WIDE.U32 R4, R3, R14, RZ ;  /* 0x0000000e03047225 */ /* 0x000fe200078e00ff */
[----:B------:R-:W-:-:S03]  /*6950*/  IADD3.X R9, RZ, RZ, RZ, P0, !PT ;  /* 0x000000ffff097210 */ /* 0x000fc600007fe4ff */
[----:B------:R-:W-:Y:S01]  /*6960*/  IMAD.MOV.U32 R8, RZ, RZ, R7 ;  /* 0x000000ffff087224 */ /* 0x000fe200078e0007 */
[----:B------:R-:W-:-:S05]  /*6970*/  IADD3 RZ, P0, R5, R6, RZ ;  /* 0x0000000605ff7210 */ /* 0x000fca0007f1e0ff */
[----:B------:R-:W-:-:S08]  /*6980*/  IMAD.WIDE.U32.X R4, R11, R15, R8, P0 ;  /* 0x0000000f0b047225 */ /* 0x000fd000000e0408 */
.L_x_94:
[----:B------:R-:W-:Y:S01]  /*6990*/  ISETP.NE.AND P0, PT, R2, 0x1, PT ;  /* 0x000000010200780c */ /* 0x000fe20003f05270 */
[----:B-1----:R-:W-:Y:S01]  /*69a0*/  IMAD.MOV R20, RZ, RZ, -R20 ;  /* 0x000000ffff147224 */ /* 0x002fe200078e0a14 */
[----:B---3--:R-:W-:Y:S01]  /*69b0*/  SHF.R.U64 R3, R4, R25, R5 ;  /* 0x0000001904037219 */ /* 0x008fe20000001205 */
[----:B------:R-:W-:Y:S01]  /*69c0*/  VIADD R5, R22, 0xffffffff ;  /* 0xffffffff16057836 */ /* 0x000fe20000000000 */
[----:B------:R-:W-:Y:S02]  /*69d0*/  LOP3.LUT R10, R10, R23, RZ, 0xc0, !PT ;  /* 0x000000170a0a7212 */ /* 0x000fe400078ec0ff */
[----:B------:R-:W-:Y:S02]  /*69e0*/  IADD3 R4, -R3, RZ, RZ ;  /* 0x000000ff03047210 */ /* 0x000fe40007ffe1ff */
[----:B------:R-:W-:Y:S01]  /*69f0*/  LOP3.LUT R12, R12, R5, RZ, 0xc0, !PT ;  /* 0x000000050c0c7212 */ /* 0x000fe200078ec0ff */
[----:B------:R-:W-:Y:S01]  /*6a00*/  IMAD R23, R30, R3, R10 ;  /* 0x000000031e177224 */ /* 0x000fe200078e020a */
[----:B------:R-:W-:Y:S01]  /*6a10*/  R2UR UR47, R31 ;  /* 0x000000001f2f72ca */ /* 0x000fe200000e0000 */
[----:B----4-:R-:W-:-:S02]  /*6a20*/  IMAD R3, R4, R27, R13 ;  /* 0x0000001b04037224 */ /* 0x010fc400078e020d */
[----:B------:R-:W-:Y:S02]  /*6a30*/  @P0 IMAD R28, R21, R20, R24 ;  /* 0x00000014151c0224 */ /* 0x000fe400078e0218 */
[----:B------:R-:W-:Y:S02]  /*6a40*/  IMAD R4, R3, R22, R12 ;  /* 0x0000001603047224 */ /* 0x000fe400078e020c */
[----:B------:R-:W-:Y:S02]  /*6a50*/  IMAD R23, R23, R29, R28 ;  /* 0x0000001d17177224 */ /* 0x000fe400078e021c */
[----:B------:R-:W-:-:S03]  /*6a60*/  IMAD.MOV.U32 R3, RZ, RZ, 0x1 ;  /* 0x00000001ff037424 */ /* 0x000fc600078e00ff */
[----:B------:R-:W-:Y:S02]  /*6a70*/  SEL R22, R4, R23, !P0 ;  /* 0x0000001704167207 */ /* 0x000fe40004000000 */
[----:B------:R-:W-:-:S07]  /*6a80*/  SEL R23, R23, R4, !P0 ;  /* 0x0000000417177207 */ /* 0x000fce0004000000 */
.L_x_92:
[----:B------:R-:W-:Y:S01]  /*6a90*/  LOP3.LUT P0, RZ, R3, 0xff, RZ, 0xc0, !PT ;  /* 0x000000ff03ff7812 */ /* 0x000fe2000780c0ff */
[----:B------:R-:W-:Y:S01]  /*6aa0*/  UIMAD.WIDE.U32 UR4, UR51, -0x33333333, URZ ;  /* 0xcccccccd330478a5 */ /* 0x000fe2000f8e003f */
[----:B------:R-:W-:-:S03]  /*6ab0*/  IMAD.MOV.U32 R146, RZ, RZ, R0 ;  /* 0x000000ffff927224 */ /* 0x000fc600078e0000 */
[----:B------:R-:W-:-:S04]  /*6ac0*/  USHF.R.U32.HI UR4, URZ, 0x3, UR5 ;  /* 0x000000033f047899 */ /* 0x000fc80008011605 */
[----:B------:R-:W-:-:S04]  /*6ad0*/  UIMAD UR4, UR4, -0xa, UR51 ;  /* 0xfffffff6040478a4 */ /* 0x000fc8000f8e0233 */
[----:B------:R-:W-:Y:S08]  /*6ae0*/  @P0 BRA `(.L_x_95) ;  /* 0xffffffa800840947 */ /* 0x000ff0000383ffff */
[----:B------:R-:W-:-:S04]  /*6af0*/  DEPBAR.LE SB0, 0x0 ;  /* 0x000080000000791a */ /* 0x000fc80000000000 */
[----:B------:R-:W-:Y:S05]  /*6b00*/  EXIT ;  /* 0x000000000000794d */ /* 0x000fea0003800000 */
.L_x_9:
[----:B------:R-:W-:Y:S01]  /*6b10*/  ULDC.64 UR4, c[0x0][0x8f8] ;  /* 0x00023e0000047ab9 */ /* 0x000fe20000000a00 */
[----:B------:R-:W-:Y:S01]  /*6b20*/  PRMT R12, RZ, 0x7610, R12 ;  /* 0x00007610ff0c7816 */ /* 0x000fe2000000000c */
[----:B------:R-:W-:Y:S01]  /*6b30*/  IMAD.MOV.U32 R5, RZ, RZ, -0x1 ;  /* 0xffffffffff057424 */ /* 0x000fe200078e00ff */
[----:B------:R-:W-:Y:S01]  /*6b40*/  ISETP.GE.U32.AND P1, PT, R16, UR4, PT ;  /* 0x0000000410007c0c */ /* 0x000fe2000bf26070 */
[----:B------:R-:W-:Y:S01]  /*6b50*/  IMAD.MOV.U32 R6, RZ, RZ, -0x1 ;  /* 0xffffffffff067424 */ /* 0x000fe200078e00ff */
[----:B------:R-:W-:Y:S02]  /*6b60*/  MOV R4, 0xffffffff ;  /* 0xffffffff00047802 */ /* 0x000fe40000000f00 */
[----:B------:R-:W-:-:S13]  /*6b70*/  ISETP.GE.U32.AND.EX P1, PT, R17, UR5, PT, P1 ;  /* 0x0000000511007c0c */ /* 0x000fda000bf26110 */
        /* <DEDUP_REMOVED lines=10> */
[----:B-1----:R-:W-:-:S04]  /*6c20*/  IADD3 R15, P1, R16, R5, RZ ;  /* 0x00000005100f7210 */ /* 0x002fc80007f3e0ff */
        /* <DEDUP_REMOVED lines=8> */
.L_x_97:
[--C-:B------:R-:W-:Y:S01]  /*6cb0*/  SHF.R.U64 R14, R14, R6, R15.reuse ;  /* 0x000000060e0e7219 */ /* 0x100fe2000000120f */
[----:B------:R-:W1:Y:S01]  /*6cc0*/  LDC R12, c[0x0][0x8c0] ;  /* 0x00023000ff0c7b82 */ /* 0x000e620000000800 */
[----:B------:R-:W-:Y:S01]  /*6cd0*/  I2FP.F32.U32 R5, R10 ;  /* 0x0000000a00057245 */ /* 0x000fe20000201000 */
[----:B------:R-:W-:Y:S01]  /*6ce0*/  ULDC UR4, c[0x0][0x150] ;  /* 0x0000540000047ab9 */ /* 0x000fe20000000800 */
[----:B------:R-:W-:Y:S02]  /*6cf0*/  SHF.R.U32.HI R4, RZ, R6, R15 ;  /* 0x00000006ff047219 */ /* 0x000fe4000001160f */
[----:B------:R-:W-:Y:S01]  /*6d00*/  IADD3 R11, P1, RZ, -R14, RZ ;  /* 0x8000000eff0b7210 */ /* 0x000fe20007f3e0ff */
[----:B------:R-:W-:Y:S01]  /*6d10*/  FMUL R15, R5, UR4 ;  /* 0x00000004050f7c20 */ /* 0x000fe20008400000 */
[----:B------:R-:W-:Y:S01]  /*6d20*/  ULDC UR4, c[0x0][0x154] ;  /* 0x0000550000047ab9 */ /* 0x000fe20000000800 */
[----:B------:R-:W2:Y:S02]  /*6d30*/  LDC.64 R28, c[0x0][0x8e8] ;  /* 0x00023a00ff1c7b82 */ /* 0x000ea40000000a00 */
[----:B------:R-:W-:-:S02]  /*6d40*/  IMAD.X R13, RZ, RZ, ~R4, P1 ;  /* 0x000000ffff0d7224 */ /* 0x000fc400008e0e04 */
[----:B------:R-:W3:Y:S01]  /*6d50*/  F2I.U32.TRUNC.NTZ R15, R15 ;  /* 0x0000000f000f7305 */ /* 0x000ee2000020f000 */
[----:B------:R-:W-:-:S03]  /*6d60*/  IMAD.WIDE.U32 R4, R11, R24, R16 ;  /* 0x000000180b047225 */ /* 0x000fc600078e0010 */
[----:B------:R-:W4:Y:S01]  /*6d70*/  LDC R21, c[0x0][0x144] ;  /* 0x00005100ff157b82 */ /* 0x000f220000000800 */
[----:B------:R-:W-:-:S04]  /*6d80*/  IMAD R6, R13, R24, RZ ;  /* 0x000000180d067224 */ /* 0x000fc800078e02ff */
[----:B------:R-:W-:-:S03]  /*6d90*/  IMAD R11, R11, R25, R6 ;  /* 0x000000190b0b7224 */ /* 0x000fc600078e0206 */
[----:B------:R-:W5:Y:S02]  /*6da0*/  LDC R20, c[0x0][0x8b0] ;  /* 0x00022c00ff147b82 */ /* 0x000f640000000800 */
[----:B------:R-:W-:Y:S02]  /*6db0*/  IADD3 R5, R5, R11, RZ ;  /* 0x0000000b05057210 */ /* 0x000fe40007ffe0ff */
[----:B------:R-:W-:Y:S02]  /*6dc0*/  I2FP.F32.U32 R11, R7 ;  /* 0x00000007000b7245 */ /* 0x000fe40000201000 */
[-C--:B-1----:R-:W-:Y:S01]  /*6dd0*/  SHF.R.U64 R6, R4, R12.reuse, R5 ;  /* 0x0000000c04067219 */ /* 0x082fe20000001205 */
[----:B---3--:R-:W-:Y:S01]  /*6de0*/  IMAD.MOV R4, RZ, RZ, -R15 ;  /* 0x000000ffff047224 */ /* 0x008fe200078e0a0f */
[----:B------:R-:W1:Y:S01]  /*6df0*/  LDC R13, c[0x0][0x900] ;  /* 0x00024000ff0d7b82 */ /* 0x000e620000000800 */
[----:B--2---:R-:W-:Y:S01]  /*6e00*/  ISETP.NE.U32.AND P1, PT, R28, RZ, PT ;  /* 0x000000ff1c00720c */ /* 0x004fe20003f25070 */
[----:B------:R-:W-:Y:S01]  /*6e10*/  FMUL R11, R11, UR4 ;  /* 0x000000040b0b7c20 */ /* 0x000fe20008400000 */
[----:B------:R-:W-:Y:S01]  /*6e20*/  SHF.R.U32.HI R5, RZ, R12, R5 ;  /* 0x0000000cff057219 */ /* 0x000fe20000011605 */
[----:B------:R-:W-:Y:S01]  /*6e30*/  IMAD.MOV.U32 R12, RZ, RZ, -0x1 ;  /* 0xffffffffff0c7424 */ /* 0x000fe200078e00ff */
[----:B------:R-:W-:-:S03]  /*6e40*/  ISETP.NE.AND.EX P1, PT, R29, RZ, PT, P1 ;  /* 0x000000ff1d00720c */ /* 0x000fc60003f25310 */
[----:B------:R-:W2:Y:S01]  /*6e50*/  LDC R22, c[0x0][0x148] ;  /* 0x00005200ff167b82 */ /* 0x000ea20000000800 */
[----:B----4-:R-:W-:Y:S02]  /*6e60*/  IMAD R26, R21, R4, R10 ;  /* 0x00000004151a7224 */ /* 0x010fe400078e020a */
[----:B------:R-:W-:-:S05]  /*6e70*/  IMAD.MOV.U32 R10, RZ, RZ, 0x1 ;  /* 0x00000001ff0a7424 */ /* 0x000fca00078e00ff */
[----:B------:R-:W3:Y:S01]  /*6e80*/  LDC R24, c[0x0][0x8a8] ;  /* 0x00022a00ff187b82 */ /* 0x000ee20000000800 */
[-CC-:B-----5:R-:W-:Y:S02]  /*6e90*/  SHF.R.U64 R21, R6, R20.reuse, R5.reuse ;  /* 0x0000001406157219 */ /* 0x1a0fe40000001205 */
[----:B------:R-:W-:Y:S02]  /*6ea0*/  SHF.R.U32.HI R4, RZ, R20, R5 ;  /* 0x00000014ff047219 */ /* 0x000fe40000011605 */
[----:B------:R4:W1:Y:S03]  /*6eb0*/  F2I.U32.TRUNC.NTZ R20, R11 ;  /* 0x0000000b00147305 */ /* 0x000866000020f000 */
[----:B------:R-:W2:Y:S01]  /*6ec0*/  LDC R25, c[0x0][0x8f0] ;  /* 0x00023c00ff197b82 */ /* 0x000ea20000000800 */
[-C--:B-1----:R-:W-:Y:S02]  /*6ed0*/  SHF.L.U32 R12, R12, R13.reuse, RZ ;  /* 0x0000000d0c0c7219 */ /* 0x082fe400000006ff */
[----:B------:R-:W-:-:S02]  /*6ee0*/  SHF.R.U64 R23, R21, R13, R4 ;  /* 0x0000000d15177219 */ /* 0x000fc40000001204 */
[-C--:B------:R-:W-:Y:S02]  /*6ef0*/  SHF.R.U32.HI R5, RZ, R13.reuse, R4 ;  /* 0x0000000dff057219 */ /* 0x080fe40000011604 */
[----:B------:R-:W-:Y:S01]  /*6f00*/  SHF.L.U32 R30, R10, R13, RZ ;  /* 0x0000000d0a1e7219 */ /* 0x000fe200000006ff */
[----:B------:R-:W1:Y:S01]  /*6f10*/  LDC R27, c[0x0][0x8e0] ;  /* 0x00023800ff1b7b82 */ /* 0x000e620000000800 */
[----:B------:R-:W-:Y:S02]  /*6f20*/  LOP3.LUT R32, RZ, R12, RZ, 0x33, !PT ;  /* 0x0000000cff207212 */ /* 0x000fe400078e33ff */
[----:B------:R-:W-:-:S05]  /*6f30*/  MOV R4, R23 ;  /* 0x0000001700047202 */ /* 0x000fca0000000f00 */
[----:B------:R-:W1:Y:S01]  /*6f40*/  LDC R31, c[0x0][0x8b8] ;  /* 0x00022e00ff1f7b82 */ /* 0x000e620000000800 */
[----:B----4-:R-:W-:Y:S05]  /*6f50*/  @!P1 BRA `(.L_x_98) ;  /* 0x0000000000289947 */ /* 0x010fea0003800000 */
[----:B------:R-:W4:Y:S02]  /*6f60*/  LDC R4, c[0x0][0x8f4] ;  /* 0x00023d00ff047b82 */ /* 0x000f240000000800 */
[----:B----4-:R-:W-:-:S05]  /*6f70*/  IADD3 R13, P1, R23, R4, RZ ;  /* 0x00000004170d7210 */ /* 0x010fca0007f3e0ff */
        /* <DEDUP_REMOVED lines=8> */
.L_x_98:
[----:B------:R-:W-:Y:S01]  /*7000*/  ISETP.NE.AND P1, PT, R2, 0x1, PT ;  /* 0x000000010200780c */ /* 0x000fe20003f25270 */
[----:B---3--:R-:W-:Y:S01]  /*7010*/  VIADD R11, R24, 0xffffffff ;  /* 0xffffffff180b7836 */ /* 0x008fe20000000000 */
[----:B--2---:R-:W-:Y:S01]  /*7020*/  SHF.R.U64 R5, R4, R25, R5 ;  /* 0x0000001904057219 */ /* 0x004fe20000001205 */
[----:B------:R-:W-:Y:S01]  /*7030*/  IMAD.MOV.U32 R12, RZ, RZ, 0x1 ;  /* 0x00000001ff0c7424 */ /* 0x000fe200078e00ff */
[----:B------:R-:W-:Y:S02]  /*7040*/  IADD3 R20, -R20, RZ, RZ ;  /* 0x000000ff14147210 */ /* 0x000fe40007ffe1ff */
[----:B------:R-:W-:Y:S01]  /*7050*/  LOP3.LUT R4, R21, R32, RZ, 0xc0, !PT ;  /* 0x0000002015047212 */ /* 0x000fe200078ec0ff */
[----:B------:R-:W-:-:S04]  /*7060*/  IMAD.MOV R10, RZ, RZ, -R5 ;  /* 0x000000ffff0a7224 */ /* 0x000fc800078e0a05 */
[----:B------:R-:W-:Y:S02]  /*7070*/  IMAD R5, R30, R5, R4 ;  /* 0x000000051e057224 */ /* 0x000fe400078e0204 */
[----:B------:R-:W-:Y:S01]  /*7080*/  @P1 IMAD R26, R22, R20, R7 ;  /* 0x00000014161a1224 */ /* 0x000fe200078e0207 */
[----:B------:R-:W-:Y:S01]  /*7090*/  LOP3.LUT R7, R6, R11, RZ, 0xc0, !PT ;  /* 0x0000000b06077212 */ /* 0x000fe200078ec0ff */
[----:B-1----:R-:W-:Y:S02]  /*70a0*/  IMAD R4, R10, R27, R23 ;  /* 0x0000001b0a047224 */ /* 0x002fe400078e0217 */
[----:B------:R-:W-:Y:S02]  /*70b0*/  IMAD R5, R5, R31, R26 ;  /* 0x0000001f05057224 */ /* 0x000fe400078e021a */
[----:B------:R-:W-:-:S05]  /*70c0*/  IMAD R6, R4, R24, R7 ;  /* 0x0000001804067224 */ /* 0x000fca00078e0207 */
[----:B------:R-:W-:Y:S02]  /*70d0*/  SEL R4, R6, R5, !P1 ;  /* 0x0000000506047207 */ /* 0x000fe40004800000 */
[----:B------:R-:W-:Y:S02]  /*70e0*/  SEL R5, R5, R6, !P1 ;  /* 0x0000000605057207 */ /* 0x000fe40004800000 */
[----:B------:R-:W-:-:S07]  /*70f0*/  MOV R6, R14 ;  /* 0x0000000e00067202 */ /* 0x000fce0000000f00 */
.L_x_96:
[----:B------:R-:W-:-:S08]  /*7100*/  NOP ;  /* 0x0000000000007918 */ /* 0x000fd00000000000 */
[----:B------:R-:W1:-:S00]  /*7110*/  USETMAXREG.DEALLOC.CTAPOOL 0x28 ;  /* 0x00000028000079c8 */ /* 0x000e4000080e0500 */
[----:B-1----:R-:W-:-:S13]  /*7120*/  ISETP.NE.AND P1, PT, R3, 0x1, PT ;  /* 0x000000010300780c */ /* 0x002fda0003f25270 */
[----:B------:R-:W-:Y:S05]  /*7130*/  @!P1 EXIT ;  /* 0x000000000000994d */ /* 0x000fea0003800000 */
[----:B------:R-:W-:Y:S05]  /*7140*/  @!P4 BRA `(.L_x_99) ;  /* 0x0000001000b0c947 */ /* 0x000fea0003800000 */
[----:B------:R-:W-:-:S13]  /*7150*/  ISETP.NE.OR P0, PT, R3, 0x2, P0 ;  /* 0x000000020300780c */ /* 0x000fda0000705670 */
[----:B------:R-:W-:Y:S05]  /*7160*/  @P0 EXIT ;  /* 0x000000000000094d */ /* 0x000fea0003800000 */
[----:B------:R-:W-:-:S13]  /*7170*/  LOP3.LUT P1, RZ, R12, 0xff, RZ, 0xc0, !PT ;  /* 0x000000ff0cff7812 */ /* 0x000fda000782c0ff */
[----:B------:R-:W-:Y:S05]  /*7180*/  @!P1 BRA `(.L_x_100) ;  /* 0x0000000000189947 */ /* 0x000fea0003800000 */
[----:B------:R-:W-:Y:S01]  /*7190*/  UMOV UR4, 0x400 ;  /* 0x0000040000047882 */ /* 0x000fe20000000000 */
[----:B------:R-:W-:Y:S01]  /*71a0*/  IMAD.MOV.U32 R3, RZ, RZ, RZ ;  /* 0x000000ffff037224 */ /* 0x000fe200078e00ff */
[----:B------:R-:W-:-:S04]  /*71b0*/  ULEA UR4, UR36, UR4, 0x18 ;  /* 0x0000000424047291 */ /* 0x000fc8000f8ec03f */
[----:B------:R-:W-:-:S05]  /*71c0*/  SHF.L.U32 R3, R3, 0x1f, RZ ;  /* 0x0000001f03037819 */ /* 0x000fca00000006ff */
[----:B------:R-:W1:Y:S02]  /*71d0*/  SYNCS.PHASECHK.TRANS64.TRYWAIT P0, [UR4+0xe8], R3 ;  /* 0x0000e803ff0075a7 */ /* 0x000e640008000144 */
[----:B-1----:R-:W-:Y:S05]  /*71e0*/  @!P0 BRA `(.L_x_101) ;  /* 0x0000002400c88947 */ /* 0x002fea0003800000 */
.L_x_100:
[----:B-1----:R-:W-:Y:S01]  /*71f0*/  PRMT R3, RZ, 0x7610, R3 ;  /* 0x00007610ff037816 */ /* 0x002fe20000000003 */
[----:B------:R-:W-:Y:S06]  /*7200*/  @P3 BRA `(.L_x_102) ;  /* 0x0000000000243947 */ /* 0x000fec0003800000 */
[----:B------:R-:W-:Y:S02]  /*7210*/  ULDC.64 UR4, c[0x0][0x588] ;  /* 0x0001620000047ab9 */ /* 0x000fe40000000a00 */
[----:B------:R-:W-:-:S04]  /*7220*/  ISETP.NE.U32.AND P0, PT, RZ, UR4, PT ;  /* 0x00000004ff007c0c */ /* 0x000fc8000bf05070 */
[----:B------:R-:W-:-:S13]  /*7230*/  ISETP.NE.AND.EX P0, PT, RZ, UR5, PT, P0 ;  /* 0x00000005ff007c0c */ /* 0x000fda000bf05300 */
[----:B------:R-:W-:Y:S05]  /*7240*/  @!P0 BRA `(.L_x_103) ;  /* 0x00000000000c8947 */ /* 0x000fea0003800000 */
[----:B------:R1:W5:Y:S01]  /*7250*/  LDG.E R8, desc[UR40][R8.64] ;  /* 0x0000002808087981 */ /* 0x000362000c1e1900 */
[----:B------:R-:W-:Y:S01]  /*7260*/  IMAD.MOV.U32 R3, RZ, RZ, 0x1 ;  /* 0x00000001ff037424 */ /* 0x000fe200078e00ff */
[----:B------:R-:W-:Y:S06]  /*7270*/  BRA `(.L_x_102) ;  /* 0x0000000000087947 */ /* 0x000fec0003800000 */
.L_x_103:
[----:B------:R-:W2:Y:S01]  /*7280*/  LDC R8, c[0x0][0x580] ;  /* 0x00016000ff087b82 */ /* 0x000ea20000000800 */
[----:B------:R-:W-:-:S07]  /*7290*/  IMAD.MOV.U32 R3, RZ, RZ, 0x1 ;  /* 0x00000001ff037424 */ /* 0x000fce00078e00ff */
.L_x_102:
[----:B-1----:R-:W-:Y:S01]  /*72a0*/  MOV R9, 0x1 ;  /* 0x0000000100097802 */ /* 0x002fe20000000f00 */
[----:B------:R-:W-:Y:S06]  /*72b0*/  @!P1 BRA `(.L_x_104) ;  /* 0x0000000c00dc9947 */ /* 0x000fec0003800000 */
[----:B------:R-:W1:Y:S01]  /*72c0*/  LDC R10, c[0x0][0x900] ;  /* 0x00024000ff0a7b82 */ /* 0x000e620000000800 */
[----:B------:R-:W-:Y:S01]  /*72d0*/  IMAD.MOV.U32 R7, RZ, RZ, -0x1 ;  /* 0xffffffffff077424 */ /* 0x000fe200078e00ff */
[----:B------:R-:W-:Y:S01]  /*72e0*/  LOP3.LUT R11, R0, 0x2, RZ, 0xfc, !PT ;  /* 0x00000002000b7812 */ /* 0x000fe200078efcff */
[----:B------:R-:W-:Y:S01]  /*72f0*/  IMAD.MOV.U32 R9, RZ, RZ, 0x1 ;  /* 0x00000001ff097424 */ /* 0x000fe200078e00ff */
[----:B------:R-:W-:Y:S01]  /*7300*/  ULDC.64 UR6, c[0x0][0x198] ;  /* 0x0000660000067ab9 */ /* 0x000fe20000000a00 */
[----:B------:R-:W-:Y:S01]  /*7310*/  ULDC.64 UR14, c[0x0][0x588] ;  /* 0x00016200000e7ab9 */ /* 0x000fe20000000a00 */
[----:B------:R-:W-:Y:S01]  /*7320*/  ULDC.64 UR22, c[0x0][0x8f8] ;  /* 0x00023e0000167ab9 */ /* 0x000fe20000000a00 */
[----:B------:R-:W-:Y:S01]  /*7330*/  ULDC.64 UR24, c[0x0][0x590] ;  /* 0x0001640000187ab9 */ /* 0x000fe20000000a00 */
[----:B------:R-:W3:Y:S01]  /*7340*/  LDC R12, c[0x0][0x8a8] ;  /* 0x00022a00ff0c7b82 */ /* 0x000ee20000000800 */
[-C--:B-1----:R-:W-:Y:S02]  /*7350*/  SHF.L.U32 R7, R7, R10.reuse, RZ ;  /* 0x0000000a07077219 */ /* 0x082fe400000006ff */
[----:B------:R-:W-:Y:S01]  /*7360*/  SHF.L.U32 R10, R9, R10, RZ ;  /* 0x0000000a090a7219 */ /* 0x000fe200000006ff */
[----:B------:R-:W-:Y:S01]  /*7370*/  IMAD.MOV.U32 R9, RZ, RZ, 0x1 ;  /* 0x00000001ff097424 */ /* 0x000fe200078e00ff */
[----:B------:R-:W-:-:S02]  /*7380*/  LOP3.LUT R13, RZ, R7, RZ, 0x33, !PT ;  /* 0x00000007ff0d7212 */ /* 0x000fc400078e33ff */
[----:B---3--:R-:W-:-:S07]  /*7390*/  IADD3 R12, R12, -0x1, RZ ;  /* 0xffffffff0c0c7810 */ /* 0x008fce0007ffe0ff */
.L_x_136:
[----:B------:R-:W-:Y:S02]  /*73a0*/  ISETP.NE.U32.AND P0, PT, RZ, UR24, PT ;  /* 0x00000018ff007c0c */ /* 0x000fe4000bf05070 */
[----:B------:R-:W-:Y:S02]  /*73b0*/  R2UR UR11, R5 ;  /* 0x00000000050b72ca */ /* 0x000fe400000e0000 */
[----:B------:R-:W-:Y:S02]  /*73c0*/  R2UR UR10, R4 ;  /* 0x00000000040a72ca */ /* 0x000fe400000e0000 */
[----:B------:R-:W-:-:S09]  /*73d0*/  ISETP.NE.AND.EX P0, PT, RZ, UR25, PT, P0 ;  /* 0x00000019ff007c0c */ /* 0x000fd2000bf05300 */
[----:B------:R-:W-:Y:S02]  /*73e0*/  USHF.L.U32 UR11, UR11, 0x8, URZ ;  /* 0x000000080b0b7899 */ /* 0x000fe4000800063f */
[----:B------:R-:W-:Y:S02]  /*73f0*/  USHF.L.U32 UR10, UR10, 0x6, URZ ;  /* 0x000000060a0a7899 */ /* 0x000fe4000800063f */
[----:B------:R-:W-:Y:S10]  /*7400*/  @!P0 BRA `(.L_x_105) ;  /* 0x00000000002c8947 */ /* 0x000ff40003800000 */
[----:B------:R-:W-:-:S04]  /*7410*/  ISETP.NE.U32.AND P1, PT, RZ, UR14, PT ;  /* 0x0000000eff007c0c */ /* 0x000fc8000bf25070 */
[----:B------:R-:W-:-:S13]  /*7420*/  ISETP.NE.AND.EX P1, PT, RZ, UR15, PT, P1 ;  /* 0x0000000fff007c0c */ /* 0x000fda000bf25310 */
[----:B------:R-:W-:Y:S05]  /*7430*/  @!P1 BRA `(.L_x_106) ;  /* 0x0000000000189947 */ /* 0x000fea0003800000 */
[----:B------:R-:W1:Y:S01]  /*7440*/  LDC.64 R4, c[0x0][0x588] ;  /* 0x00016200ff047b82 */ /* 0x000e620000000a00 */
[----:B------:R-:W-:-:S04]  /*7450*/  IMAD R3, R6, UR24, RZ ;  /* 0x0000001806037c24 */ /* 0x000fc8000f8e02ff */
[----:B-1----:R-:W-:-:S05]  /*7460*/  IMAD.WIDE R4, R3, 0x4, R4 ;  /* 0x0000000403047825 */ /* 0x002fca00078e0204 */
[----:B--2--5:R1:W5:Y:S01]  /*7470*/  LDG.E R8, desc[UR40][R4.64] ;  /* 0x0000002804087981 */ /* 0x024362000c1e1900 */
[----:B------:R-:W-:Y:S01]  /*7480*/  IMAD.MOV.U32 R3, RZ, RZ, 0x1 ;  /* 0x00000001ff037424 */ /* 0x000fe200078e00ff */
[----:B------:R-:W-:Y:S06]  /*7490*/  BRA `(.L_x_105) ;  /* 0x0000000000087947 */ /* 0x000fec0003800000 */
.L_x_106:
[----:B--2--5:R-:W3:Y:S01]  /*74a0*/  LDC R8, c[0x0][0x580] ;  /* 0x00016000ff087b82 */ /* 0x024ee20000000800 */
[----:B------:R-:W-:-:S07]  /*74b0*/  IMAD.MOV.U32 R3, RZ, RZ, 0x1 ;  /* 0x00000001ff037424 */ /* 0x000fce00078e00ff */
.L_x_105:
[----:B------:R-:W-:Y:S05]  /*74c0*/  @!P0 BRA `(.L_x_107) ;  /* 0x00000000001c8947 */ /* 0x000fea0003800000 */
[----:B------:R-:W-:-:S13]  /*74d0*/  LOP3.LUT P2, RZ, R3, 0xff, RZ, 0xc0, !PT ;  /* 0x000000ff03ff7812 */ /* 0x000fda000784c0ff */
[----:B-1----:R-:W1:Y:S02]  /*74e0*/  @!P2 LDC.64 R4, c[0x0][0x588] ;  /* 0x00016200ff04ab82 */ /* 0x002e640000000a00 */
[----:B-1----:R-:W-:-:S04]  /*74f0*/  @!P2 ISETP.NE.U32.AND P0, PT, R4, RZ, PT ;  /* 0x000000ff0400a20c */ /* 0x002fc80003f05070 */
[----:B------:R-:W-:Y:S02]  /*7500*/  @!P2 ISETP.NE.AND.EX P1, PT, R5, RZ, PT, P0 ;  /* 0x000000ff0500a20c */ /* 0x000fe40003f25300 */
[----:B--23-5:R-:W-:Y:S02]  /*7510*/  @P2 FSETP.EQ.AND P0, PT, R8, RZ, PT ;  /* 0x000000ff0800220b */ /* 0x02cfe40003f02000 */
[----:B------:R-:W-:Y:S01]  /*7520*/  @!P2 PLOP3.LUT P0, PT, P1, PT, PT, 0x8, 0x0 ;  /* 0x000000000000a81c */ /* 0x000fe20000f0e170 */
[----:B------:R-:W-:-:S12]  /*7530*/  BRA `(.L_x_108) ;  /* 0x0000000000047947 */ /* 0x000fd80003800000 */
.L_x_107:
[----:B--23-5:R-:W-:-:S13]  /*7540*/  FSETP.EQ.AND P0, PT, R8, RZ, PT ;  /* 0x000000ff0800720b */ /* 0x02cfda0003f02000 */
.L_x_108:
[----:B------:R-:W-:Y:S02]  /*7550*/  ISETP.NE.AND P2, PT, R11, 0x3, PT ;  /* 0x000000030b00780c */ /* 0x000fe40003f45270 */
[----:B------:R-:W-:-:S04]  /*7560*/  ELECT P1, URZ, PT ;  /* 0x00000000003f782f */ /* 0x000fc80003820000 */
[----:B------:R-:W-:-:S07]  /*7570*/  PLOP3.LUT P0, PT, P1, P0, PT, 0x20, 0x0 ;  /* 0x000000000000781c */ /* 0x000fce0000f00470 */
[----:B------:R-:W-:Y:S06]  /*7580*/  @!P2 BRA `(.L_x_109) ;  /* 0x000000000004a947 */ /* 0x000fec0003800000 */
[----:B------:R-:W-:Y:S01]  /*7590*/  BPT.TRAP 0x1 ;  /* 0x000000040000795c */ /* 0x000fe20000300000 */
.L_x_109:
[----:B------:R-:W2:Y:S01]  /*75a0*/  S2UR UR36, SR_CgaCtaId ;  /* 0x00000000002479c3 */ /* 0x000ea20000008800 */
[----:B------:R-:W-:Y:S01]  /*75b0*/  UMOV UR4, 0x400 ;  /* 0x0000040000047882 */ /* 0x000fe20000000000 */
[----:B-1----:R-:W-:Y:S01]  /*75c0*/  SHF.L.U32 R4, R9, 0x1f, RZ ;  /* 0x0000001f09047819 */ /* 0x002fe200000006ff */
[----:B--2---:R-:W-:-:S09]  /*75d0*/  ULEA UR5, UR36, UR4, 0x18 ;  /* 0x0000000424057291 */ /* 0x004fd2000f8ec03f */
[----:B------:R-:W1:Y:S02]  /*75e0*/  SYNCS.PHASECHK.TRANS64.TRYWAIT P1, [UR5+0xc0], R4 ;  /* 0x0000c004ff0075a7 */ /* 0x000e640008020145 */
[----:B-1----:R-:W-:Y:S05]  /*75f0*/  @!P1 BRA `(.L_x_110) ;  /* 0x0000002000dc9947 */ /* 0x002fea0003800000 */
.L_x_178:
[----:B------:R-:W-:Y:S04]  /*7600*/  BSSY B0, `(.L_x_111) ;  /* 0x000000e000007945 */ /* 0x000fe80003800000 */
[----:B------:R-:W-:Y:S05]  /*7610*/  @!P0 BRA `(.L_x_112) ;  /* 0x0000000000308947 */ /* 0x000fea0003800000 */
[----:B------:R-:W-:Y:S01]  /*7620*/  R2UR UR12, R6 ;  /* 0x00000000060c72ca */ /* 0x000fe200000e0000 */
[----:B------:R-:W-:Y:S02]  /*7630*/  UIADD3 UR16, UP0, UR6, 0x3f0, URZ ;  /* 0x000003f006107890 */ /* 0x000fe4000ff1e03f */
[----:B------:R-:W-:Y:S02]  /*7640*/  UIADD3 UR8, UR5, 0x100, URZ ;  /* 0x0000010005087890 */ /* 0x000fe4000fffe03f */
[----:B------:R-:W-:Y:S02]  /*7650*/  UIADD3 UR9, UR5, 0xa0, URZ ;  /* 0x000000a005097890 */ /* 0x000fe4000fffe03f */
[----:B------:R-:W-:Y:S01]  /*7660*/  UIADD3.X UR17, URZ, UR7, URZ, UP0, !UPT ;  /* 0x000000073f117290 */ /* 0x000fe200087fe43f */
[----:B------:R-:W-:Y:S01]  /*7670*/  UMOV UR18, 0x0 ;  /* 0x0000000000127882 */ /* 0x000fe20000000000 */
[----:B------:R-:W-:-:S07]  /*7680*/  UMOV UR19, 0x10000000 ;  /* 0x1000000000137882 */ /* 0x000fce0000000000 */
[----:B------:R2:W-:Y:S02]  /*7690*/  UTMALDG.3D [UR8], [UR16], desc[UR18] ;  /* 0x00001208100075b4 */ /* 0x0005e40008011000 */
[----:B--2---:R-:W-:Y:S05]  /*76a0*/  @!P2 BRA `(.L_x_113) ;  /* 0x000000000004a947 */ /* 0x004fea0003800000 */
[----:B------:R-:W-:Y:S01]  /*76b0*/  BPT.TRAP 0x1 ;  /* 0x000000040000795c */ /* 0x000fe20000300000 */
.L_x_113:
[----:B-1----:R-:W1:Y:S02]  /*76c0*/  LDC R5, c[0x0][0x800] ;  /* 0x00020000ff057b82 */ /* 0x002e640000000800 */
[----:B-1----:R2:W-:Y:S02]  /*76d0*/  SYNCS.ARRIVE.TRANS64.RED.A0TR RZ, [UR5+0xa0], R5 ;  /* 0x0000a005ffff79a7 */ /* 0x0025e40008300405 */
.L_x_112:
[----:B------:R-:W-:Y:S05]  /*76e0*/  BSYNC B0 ;  /* 0x0000000000007941 */ /* 0x000fea0003800000 */
.L_x_111:
[----:B------:R-:W-:Y:S05]  /*76f0*/  @!P2 BRA `(.L_x_114) ;  /* 0x000000000004a947 */ /* 0x000fea0003800000 */
[----:B------:R-:W-:Y:S01]  /*7700*/  BPT.TRAP 0x1 ;  /* 0x000000040000795c */ /* 0x000fe20000300000 */
.L_x_114:
[----:B------:R-:W-:-:S04]  /*7710*/  UIADD3 UR4, UR5, 0xa0, URZ ;  /* 0x000000a005047890 */ /* 0x000fc8000fffe03f */
[----:B------:R-:W-:-:S09]  /*7720*/  UPRMT UR4, UR36, 0x654, UR4 ;  /* 0x0000065424047896 */ /* 0x000fd20008000004 */
[----:B------:R-:W-:Y:S01]  /*7730*/  SYNCS.ARRIVE.TRANS64.RED.A1T0 RZ, [UR4], RZ ;  /* 0x000000ffffff79a7 */ /* 0x000fe20008100404 */
[----:B------:R-:W-:Y:S05]  /*7740*/  @!P2 BRA `(.L_x_115) ;  /* 0x000000000004a947 */ /* 0x000fea0003800000 */
[----:B------:R-:W-:Y:S01]  /*7750*/  BPT.TRAP 0x1 ;  /* 0x000000040000795c */ /* 0x000fe20000300000 */
.L_x_115:
[----:B------:R-:W3:Y:S02]  /*7760*/  SYNCS.PHASECHK.TRANS64.TRYWAIT P1, [UR5+0xc8], R4 ;  /* 0x0000c804ff0075a7 */ /* 0x000ee40008020145 */
[----:B---3--:R-:W-:Y:S05]  /*7770*/  @!P1 BRA `(.L_x_116) ;  /* 0x0000002000949947 */ /* 0x008fea0003800000 */
.L_x_179:
[----:B------:R-:W-:Y:S04]  /*7780*/  BSSY B0, `(.L_x_117) ;  /* 0x0000010000007945 */ /* 0x000fe80003800000 */
[----:B------:R-:W-:Y:S05]  /*7790*/  @!P0 BRA `(.L_x_118) ;  /* 0x0000000000388947 */ /* 0x000fea0003800000 */
[----:B------:R-:W-:Y:S01]  /*77a0*/  UIADD3 UR8, UP0, UR6, 0x3f0, URZ ;  /* 0x000003f006087890 */ /* 0x000fe2000ff1e03f */
[----:B------:R-:W-:Y:S01]  /*77b0*/  R2UR UR20, R6 ;  /* 0x00000000061472ca */ /* 0x000fe200000e0000 */
[----:B------:R-:W-:Y:S02]  /*77c0*/  UIADD3 UR19, UR11, 0x80, URZ ;  /* 0x000000800b137890 */ /* 0x000fe4000fffe03f */
[----:B------:R-:W-:Y:S02]  /*77d0*/  UIADD3 UR16, UR5, 0x1100, URZ ;  /* 0x0000110005107890 */ /* 0x000fe4000fffe03f */
[----:B------:R-:W-:Y:S02]  /*77e0*/  UIADD3 UR17, UR5, 0xa8, URZ ;  /* 0x000000a805117890 */ /* 0x000fe4000fffe03f */
[----:B------:R-:W-:Y:S01]  /*77f0*/  UIADD3.X UR9, URZ, UR7, URZ, UP0, !UPT ;  /* 0x000000073f097290 */ /* 0x000fe200087fe43f */
[----:B------:R-:W-:Y:S01]  /*7800*/  UMOV UR12, 0x0 ;  /* 0x00000000000c7882 */ /* 0x000fe20000000000 */
[----:B------:R-:W-:Y:S01]  /*7810*/  UMOV UR13, 0x10000000 ;  /* 0x10000000000d7882 */ /* 0x000fe20000000000 */
[----:B------:R-:W-:-:S06]  /*7820*/  UMOV UR18, UR10 ;  /* 0x0000000a00127c82 */ /* 0x000fcc0008000000 */
[----:B------:R3:W-:Y:S02]  /*7830*/  UTMALDG.3D [UR16], [UR8], desc[UR12] ;  /* 0x00000c10080075b4 */ /* 0x0007e40008011000 */
[----:B---3--:R-:W-:Y:S05]  /*7840*/  @!P2 BRA `(.L_x_119) ;  /* 0x000000000004a947 */ /* 0x008fea0003800000 */
[----:B------:R-:W-:Y:S01]  /*7850*/  BPT.TRAP 0x1 ;  /* 0x000000040000795c */ /* 0x000fe20000300000 */
.L_x_119:
[----:B-12---:R-:W1:Y:S02]  /*7860*/  LDC R5, c[0x0][0x800] ;  /* 0x00020000ff057b82 */ /* 0x006e640000000800 */
[----:B-1----:R3:W-:Y:S02]  /*7870*/  SYNCS.ARRIVE.TRANS64.RED.A0TR RZ, [UR5+0xa8], R5 ;  /* 0x0000a805ffff79a7 */ /* 0x0027e40008300405 */
.L_x_118:
[----:B------:R-:W-:Y:S05]  /*7880*/  BSYNC B0 ;  /* 0x0000000000007941 */ /* 0x000fea0003800000 */
.L_x_117:
[----:B------:R-:W-:Y:S05]  /*7890*/  @!P2 BRA `(.L_x_120) ;  /* 0x000000000004a947 */ /* 0x000fea0003800000 */
[----:B------:R-:W-:Y:S01]  /*78a0*/  BPT.TRAP 0x1 ;  /* 0x000000040000795c */ /* 0x000fe20000300000 */
.L_x_120:
[----:B------:R-:W-:Y:S02]  /*78b0*/  UIADD3 UR4, UR5, 0xa8, URZ ;  /* 0x000000a805047890 */ /* 0x000fe4000fffe03f */
[----:B------:R-:W-:Y:S02]  /*78c0*/  UIADD3 UR10, UR10, 0x20, URZ ;  /* 0x000000200a0a7890 */ /* 0x000fe4000fffe03f */
[----:B------:R-:W-:-:S09]  /*78d0*/  UPRMT UR4, UR36, 0x654, UR4 ;  /* 0x0000065424047896 */ /* 0x000fd20008000004 */
[----:B------:R-:W-:Y:S01]  /*78e0*/  SYNCS.ARRIVE.TRANS64.RED.A1T0 RZ, [UR4], RZ ;  /* 0x000000ffffff79a7 */ /* 0x000fe20008100404 */
[----:B------:R-:W-:Y:S05]  /*78f0*/  @!P2 BRA `(.L_x_121) ;  /* 0x000000000004a947 */ /* 0x000fea0003800000 */
[----:B------:R-:W-:Y:S01]  /*7900*/  BPT.TRAP 0x1 ;  /* 0x000000040000795c */ /* 0x000fe20000300000 */
.L_x_121:
[----:B------:R-:W4:Y:S02]  /*7910*/  SYNCS.PHASECHK.TRANS64.TRYWAIT P1, [UR5+0xd0], R4 ;  /* 0x0000d004ff0075a7 */ /* 0x000f240008020145 */
[----:B----4-:R-:W-:Y:S05]  /*7920*/  @!P1 BRA `(.L_x_122) ;  /* 0x0000002000409947 */ /* 0x010fea0003800000 */
.L_x_180:
        /* <DEDUP_REMOVED lines=10> */
[----:B----4-:R-:W-:Y:S05]  /*79d0*/  @!P2 BRA `(.L_x_125) ;  /* 0x000000000004a947 */ /* 0x010fea0003800000 */
[----:B------:R-:W-:Y:S01]  /*79e0*/  BPT.TRAP 0x1 ;  /* 0x000000040000795c */ /* 0x000fe20000300000 */
.L_x_125:
[----:B-123--:R-:W1:Y:S02]  /*79f0*/  LDC R5, c[0x0][0x800] ;  /* 0x00020000ff057b82 */ /* 0x00ee640000000800 */
[----:B-1----:R4:W-:Y:S02]  /*7a00*/  SYNCS.ARRIVE.TRANS64.RED.A0TR RZ, [UR5+0xb0], R5 ;  /* 0x0000b005ffff79a7 */ /* 0x0029e40008300405 */
.L_x_124:
[----:B------:R-:W-:Y:S05]  /*7a10*/  BSYNC B0 ;  /* 0x0000000000007941 */ /* 0x000fea0003800000 */
.L_x_123:
[----:B------:R-:W-:Y:S05]  /*7a20*/  @!P2 BRA `(.L_x_126) ;  /* 0x000000000004a947 */ /* 0x000fea0003800000 */
[----:B------:R-:W-:Y:S01]  /*7a30*/  BPT.TRAP 0x1 ;  /* 0x000000040000795c */ /* 0x000fe20000300000 */
.L_x_126:
[----:B------:R-:W-:-:S04]  /*7a40*/  UIADD3 UR4, UR5, 0xb0, URZ ;  /* 0x000000b005047890 */ /* 0x000fc8000fffe03f */
[----:B------:R-:W-:-:S09]  /*7a50*/  UPRMT UR4, UR36, 0x654, UR4 ;  /* 0x0000065424047896 */ /* 0x000fd20008000004 */
[----:B------:R-:W-:Y:S01]  /*7a60*/  SYNCS.ARRIVE.TRANS64.RED.A1T0 RZ, [UR4], RZ ;  /* 0x000000ffffff79a7 */ /* 0x000fe20008100404 */
[----:B------:R-:W-:Y:S05]  /*7a70*/  @!P2 BRA `(.L_x_127) ;  /* 0x000000000004a947 */ /* 0x000fea0003800000 */
[----:B------:R-:W-:Y:S01]  /*7a80*/  BPT.TRAP 0x1 ;  /* 0x000000040000795c */ /* 0x000fe20000300000 */
.L_x_127:
[----:B------:R-:W5:Y:S02]  /*7a90*/  SYNCS.PHASECHK.TRANS64.TRYWAIT P1, [UR5+0xd8], R4 ;  /* 0x0000d804ff0075a7 */ /* 0x000f640008020145 */
[----:B-----5:R-:W-:Y:S05]  /*7aa0*/  @!P1 BRA `(.L_x_128) ;  /* 0x0000001c00f89947 */ /* 0x020fea0003800000 */
.L_x_181:
[----:B------:R-:W-:Y:S04]  /*7ab0*/  BSSY B0, `(.L_x_129) ;  /* 0x0000010000007945 */ /* 0x000fe80003800000 */
[----:B------:R-:W-:Y:S05]  /*7ac0*/  @!P0 BRA `(.L_x_130) ;  /* 0x0000000000388947 */ /* 0x000fea0003800000 */
[----:B------:R-:W-:Y:S01]  /*7ad0*/  R2UR UR20, R6 ;  /* 0x00000000061472ca */ /* 0x000fe200000e0000 */
[----:B------:R-:W-:Y:S02]  /*7ae0*/  UIADD3 UR8, UP0, UR6, 0x3f0, URZ ;  /* 0x000003f006087890 */ /* 0x000fe4000ff1e03f */
        /* <DEDUP_REMOVED lines=8> */
[----:B-1----:R-:W-:Y:S05]  /*7b70*/  @!P2 BRA `(.L_x_131) ;  /* 0x000000000004a947 */ /* 0x002fea0003800000 */
[----:B------:R-:W-:Y:S01]  /*7b80*/  BPT.TRAP 0x1 ;  /* 0x000000040000795c */ /* 0x000fe20000300000 */
.L_x_131:
[----:B------:R-:W1:Y:S02]  /*7b90*/  LDC R4, c[0x0][0x800] ;  /* 0x00020000ff047b82 */ /* 0x000e640000000800 */
[----:B-1----:R1:W-:Y:S02]  /*7ba0*/  SYNCS.ARRIVE.TRANS64.RED.A0TR RZ, [UR5+0xb8], R4 ;  /* 0x0000b804ffff79a7 */ /* 0x0023e40008300405 */
.L_x_130:
[----:B------:R-:W-:Y:S05]  /*7bb0*/  BSYNC B0 ;  /* 0x0000000000007941 */ /* 0x000fea0003800000 */
.L_x_129:
[----:B------:R-:W-:Y:S05]  /*7bc0*/  @!P2 BRA `(.L_x_132) ;  /* 0x000000000004a947 */ /* 0x000fea0003800000 */
[----:B------:R-:W-:Y:S01]  /*7bd0*/  BPT.TRAP 0x1 ;  /* 0x000000040000795c */ /* 0x000fe20000300000 */
.L_x_132:
[----:B------:R-:W-:Y:S01]  /*7be0*/  IADD3 R16, P0, R16, UR38, RZ ;  /* 0x0000002610107c10 */ /* 0x000fe2000ff1e0ff */
[----:B------:R-:W-:Y:S01]  /*7bf0*/  UIADD3 UR4, UR5, 0xb8, URZ ;  /* 0x000000b805047890 */ /* 0x000fe2000fffe03f */
[----:B------:R-:W-:Y:S01]  /*7c00*/  LOP3.LUT R9, R9, 0x1, RZ, 0x3c, !PT ;  /* 0x0000000109097812 */ /* 0x000fe200078e3cff */
[----:B-1234-:R-:W-:Y:S01]  /*7c10*/  IMAD.MOV.U32 R5, RZ, RZ, -0x1 ;  /* 0xffffffffff057424 */ /* 0x01efe200078e00ff */
[----:B------:R-:W-:Y:S01]  /*7c20*/  IADD3.X R17, R17, UR37, RZ, P0, !PT ;  /* 0x0000002511117c10 */ /* 0x000fe200087fe4ff */
[----:B------:R-:W-:Y:S01]  /*7c30*/  UPRMT UR4, UR36, 0x654, UR4 ;  /* 0x0000065424047896 */ /* 0x000fe20008000004 */
[----:B------:R-:W-:Y:S01]  /*7c40*/  ISETP.GE.U32.AND P0, PT, R16, UR22, PT ;  /* 0x0000001610007c0c */ /* 0x000fe2000bf06070 */
[----:B------:R-:W-:Y:S01]  /*7c50*/  IMAD.MOV.U32 R6, RZ, RZ, -0x1 ;  /* 0xffffffffff067424 */ /* 0x000fe200078e00ff */
[----:B------:R-:W-:Y:S02]  /*7c60*/  PRMT R7, RZ, 0x7610, R7 ;  /* 0x00007610ff077816 */ /* 0x000fe40000000007 */
[----:B------:R-:W-:-:S02]  /*7c70*/  ISETP.GE.U32.AND.EX P0, PT, R17, UR23, PT, P0 ;  /* 0x0000001711007c0c */ /* 0x000fc4000bf06100 */
[----:B------:R-:W-:Y:S02]  /*7c80*/  MOV R4, 0xffffffff ;  /* 0xffffffff00047802 */ /* 0x000fe40000000f00 */
[----:B------:R-:W-:Y:S09]  /*7c90*/  SYNCS.ARRIVE.TRANS64.RED.A1T0 RZ, [UR4], RZ ;  /* 0x000000ffffff79a7 */ /* 0x000ff20008100404 */
[----:B------:R-:W-:Y:S05]  /*7ca0*/  @P0 BRA `(.L_x_133) ;  /* 0x0000000400580947 */ /* 0x000fea0003800000 */
[----:B------:R-:W1:Y:S01]  /*7cb0*/  S2R R18, SR_CTAID.X ;  /* 0x0000000000127919 */ /* 0x000e620000002500 */
[----:B------:R-:W2:Y:S01]  /*7cc0*/  LDC.64 R14, c[0x0][0x8d0] ;  /* 0x00023400ff0e7b82 */ /* 0x000ea20000000a00 */
[----:B------:R-:W-:Y:S01]  /*7cd0*/  ULDC UR4, c[0x0][0x150] ;  /* 0x0000540000047ab9 */ /* 0x000fe20000000800 */
[----:B------:R-:W-:Y:S01]  /*7ce0*/  MOV R22, R17 ;  /* 0x0000001100167202 */ /* 0x000fe20000000f00 */
[----:B------:R-:W3:Y:S05]  /*7cf0*/  S2R R20, SR_CTAID.Y ;  /* 0x0000000000147919 */ /* 0x000eea0000002600 */
[----:B------:R-:W4:Y:S08]  /*7d00*/  LDC R5, c[0x0][0x144] ;  /* 0x00005100ff057b82 */ /* 0x000f300000000800 */
[----:B------:R-:W4:Y:S01]  /*7d10*/  LDC R21, c[0x0][0x8d8] ;  /* 0x00023600ff157b82 */ /* 0x000f220000000800 */
[----:B--2---:R-:W-:-:S04]  /*7d20*/  ISETP.NE.U32.AND P0, PT, R14, RZ, PT ;  /* 0x000000ff0e00720c */ /* 0x004fc80003f05070 */
[----:B------:R-:W-:Y:S02]  /*7d30*/  ISETP.NE.AND.EX P0, PT, R15, RZ, PT, P0 ;  /* 0x000000ff0f00720c */ /* 0x000fe40003f05300 */
[----:B-1----:R-:W-:Y:S02]  /*7d40*/  I2FP.F32.U32 R4, R18 ;  /* 0x0000001200047245 */ /* 0x002fe40000201000 */
[----:B---3--:R-:W-:-:S03]  /*7d50*/  I2FP.F32.U32 R23, R20 ;  /* 0x0000001400177245 */ /* 0x008fc60000201000 */
[----:B------:R-:W-:-:S06]  /*7d60*/  FMUL R4, R4, UR4 ;  /* 0x0000000404047c20 */ /* 0x000fcc0008400000 */
[----:B------:R-:W1:Y:S02]  /*7d70*/  F2I.U32.TRUNC.NTZ R4, R4 ;  /* 0x0000000400047305 */ /* 0x000e64000020f000 */
[----:B-1----:R-:W-:-:S04]  /*7d80*/  IMAD.MOV R6, RZ, RZ, -R4 ;  /* 0x000000ffff067224 */ /* 0x002fc800078e0a04 */
[----:B----4-:R-:W-:Y:S02]  /*7d90*/  IMAD R18, R5, R6, R18 ;  /* 0x0000000605127224 */ /* 0x010fe400078e0212 */
[----:B------:R-:W-:Y:S01]  /*7da0*/  IMAD.MOV.U32 R6, RZ, RZ, R16 ;  /* 0x000000ffff067224 */ /* 0x000fe200078e0010 */
[----:B------:R-:W-:Y:S06]  /*7db0*/  @!P0 BRA `(.L_x_134) ;  /* 0x0000000000308947 */ /* 0x000fec0003800000 */
[----:B------:R-:W1:Y:S02]  /*7dc0*/  LDC R5, c[0x0][0x8dc] ;  /* 0x00023700ff057b82 */ /* 0x000e640000000800 */
[----:B-1----:R-:W-:-:S05]  /*7dd0*/  IADD3 R5, P0, R16, R5, RZ ;  /* 0x0000000510057210 */ /* 0x002fca0007f1e0ff */
[----:B------:R-:W-:-:S04]  /*7de0*/  IMAD.X R19, RZ, RZ, R17, P0 ;  /* 0x000000ffff137224 */ /* 0x000fc800000e0611 */
[----:B------:R-:W-:-:S04]  /*7df0*/  IMAD.WIDE.U32 R6, R19, R14, RZ ;  /* 0x0000000e13067225 */ /* 0x000fc800078e00ff */
[----:B------:R-:W-:-:S04]  /*7e00*/  IMAD.WIDE.U32 R6, P0, R5, R15, R6 ;  /* 0x0000000f05067225 */ /* 0x000fc80007800006 */
[----:B------:R-:W-:-:S04]  /*7e10*/  IMAD.WIDE.U32 R4, R5, R14, RZ ;  /* 0x0000000e05047225 */ /* 0x000fc800078e00ff */
[----:B------:R-:W-:Y:S01]  /*7e20*/  IMAD.MOV.U32 R4, RZ, RZ, R7 ;  /* 0x000000ffff047224 */ /* 0x000fe200078e0007 */
[----:B------:R-:W-:Y:S01]  /*7e30*/  IADD3 RZ, P1, R5, R6, RZ ;  /* 0x0000000605ff7210 */ /* 0x000fe20007f3e0ff */
[----:B------:R-:W-:-:S04]  /*7e40*/  IMAD.X R5, RZ, RZ, RZ, P0 ;  /* 0x000000ffff057224 */ /* 0x000fc800000e06ff */
[----:B------:R-:W-:-:S04]  /*7e50*/  IMAD.WIDE.U32.X R4, R19, R15, R4, P1 ;  /* 0x0000000f13047225 */ /* 0x000fc800008e0404 */
[----:B------:R-:W-:Y:S01]  /*7e60*/  IMAD.MOV.U32 R22, RZ, RZ, R5 ;  /* 0x000000ffff167224 */ /* 0x000fe200078e0005 */
[----:B------:R-:W-:-:S07]  /*7e70*/  MOV R6, R4 ;  /* 0x0000000400067202 */ /* 0x000fce0000000f00 */
.L_x_134:
[----:B------:R-:W-:Y:S01]  /*7e80*/  ULDC UR4, c[0x0][0x154] ;  /* 0x0000550000047ab9 */ /* 0x000fe20000000800 */
[----:B------:R-:W1:Y:S01]  /*7e90*/  LDC R7, c[0x0][0x148] ;  /* 0x00005200ff077b82 */ /* 0x000e620000000800 */
[----:B------:R-:W-:Y:S01]  /*7ea0*/  FMUL R14, R23, UR4 ;  /* 0x00000004170e7c20 */ /* 0x000fe20008400000 */
[----:B------:R-:W-:Y:S02]  /*7eb0*/  ISETP.NE.AND P2, PT, R2, 0x1, PT ;  /* 0x000000010200780c */ /* 0x000fe40003f45270 */
[-CC-:B------:R-:W-:Y:S02]  /*7ec0*/  SHF.R.U64 R19, R6, R21.reuse, R22.reuse ;  /* 0x0000001506137219 */ /* 0x180fe40000001216 */
[----:B------:R-:W-:Y:S01]  /*7ed0*/  SHF.R.U32.HI R21, RZ, R21, R22 ;  /* 0x00000015ff157219 */ /* 0x000fe20000011616 */
[----:B------:R-:W2:Y:S01]  /*7ee0*/  F2I.U32.TRUNC.NTZ R14, R14 ;  /* 0x0000000e000e7305 */ /* 0x000ea2000020f000 */
[----:B------:R-:W3:Y:S01]  /*7ef0*/  LDC.64 R4, c[0x0][0x8c8] ;  /* 0x00023200ff047b82 */ /* 0x000ee20000000a00 */
[----:B------:R-:W-:-:S05]  /*7f00*/  IADD3 R23, P0, RZ, -R19, RZ ;  /* 0x80000013ff177210 */ /* 0x000fca0007f1e0ff */
[----:B------:R-:W-:Y:S02]  /*7f10*/  IMAD.X R21, RZ, RZ, ~R21, P0 ;  /* 0x000000ffff157224 */ /* 0x000fe400000e0e15 */
[----:B------:R-:W4:Y:S01]  /*7f20*/  LDC R22, c[0x0][0x8c0] ;  /* 0x00023000ff167b82 */ /* 0x000f220000000800 */
[----:B--2---:R-:W-:-:S07]  /*7f30*/  IMAD.MOV R15, RZ, RZ, -R14 ;  /* 0x000000ffff0f7224 */ /* 0x004fce00078e0a0e */
[----:B------:R-:W2:Y:S01]  /*7f40*/  LDC R26, c[0x0][0x8f0] ;  /* 0x00023c00ff1a7b82 */ /* 0x000ea20000000800 */
[----:B-1----:R-:W-:-:S07]  /*7f50*/  @P2 IMAD R18, R7, R15, R20 ;  /* 0x0000000f07122224 */ /* 0x002fce00078e0214 */
[----:B------:R-:W1:Y:S01]  /*7f60*/  LDC.64 R14, c[0x0][0x8e8] ;  /* 0x00023a00ff0e7b82 */ /* 0x000e620000000a00 */
[----:B---3--:R-:W-:-:S04]  /*7f70*/  IMAD R6, R21, R4, RZ ;  /* 0x0000000415067224 */ /* 0x008fc800078e02ff */
[C---:B------:R-:W-:Y:S02]  /*7f80*/  IMAD R7, R23.reuse, R5, R6 ;  /* 0x0000000517077224 */ /* 0x040fe400078e0206 */
[----:B------:R-:W-:Y:S01]  /*7f90*/  IMAD.WIDE.U32 R4, R23, R4, R16 ;  /* 0x0000000417047225 */ /* 0x000fe200078e0010 */
[----:B------:R-:W3:Y:S04]  /*7fa0*/  LDC R21, c[0x0][0x8b0] ;  /* 0x00022c00ff157b82 */ /* 0x000ee80000000800 */
[----:B------:R-:W-:-:S04]  /*7fb0*/  IADD3 R5, R5, R7, RZ ;  /* 0x0000000705057210 */ /* 0x000fc80007ffe0ff */
[----:B------:R-:W5:Y:S01]  /*7fc0*/  LDC R6, c[0x0][0x900] ;  /* 0x00024000ff067b82 */ /* 0x000f620000000800 */
[-CC-:B----4-:R-:W-:Y:S02]  /*7fd0*/  SHF.R.U64 R25, R4, R22.reuse, R5.reuse ;  /* 0x0000001604197219 */ /* 0x190fe40000001205 */
[----:B------:R-:W-:-:S05]  /*7fe0*/  SHF.R.U32.HI R4, RZ, R22, R5 ;  /* 0x00000016ff047219 */ /* 0x000fca0000011605 */
[----:B------:R-:W4:Y:S01]  /*7ff0*/  LDC R22, c[0x0][0x8e0] ;  /* 0x00023800ff167b82 */ /* 0x000f220000000800 */
[----:B-1----:R-:W-:-:S04]  /*8000*/  ISETP.NE.U32.AND P0, PT, R14, RZ, PT ;  /* 0x000000ff0e00720c */ /* 0x002fc80003f05070 */
[----:B------:R-:W-:-:S03]  /*8010*/  ISETP.NE.AND.EX P0, PT, R15, RZ, PT, P0 ;  /* 0x000000ff0f00720c */ /* 0x000fc60003f05300 */
[----:B------:R-:W1:Y:S01]  /*8020*/  LDC R23, c[0x0][0x8b8] ;  /* 0x00022e00ff177b82 */ /* 0x000e620000000800 */
[-CC-:B---3--:R-:W-:Y:S02]  /*8030*/  SHF.R.U64 R24, R25, R21.reuse, R4.reuse ;  /* 0x0000001519187219 */ /* 0x188fe40000001204 */
[----:B------:R-:W-:-:S05]  /*8040*/  SHF.R.U32.HI R5, RZ, R21, R4 ;  /* 0x00000015ff057219 */ /* 0x000fca0000011604 */
[----:B------:R-:W3:Y:S01]  /*8050*/  LDC R20, c[0x0][0x8a8] ;  /* 0x00022a00ff147b82 */ /* 0x000ee20000000800 */
[-CC-:B-----5:R-:W-:Y:S02]  /*8060*/  SHF.R.U64 R21, R24, R6.reuse, R5.reuse ;  /* 0x0000000618157219 */ /* 0x1a0fe40000001205 */
[----:B------:R-:W-:-:S03]  /*8070*/  SHF.R.U32.HI R27, RZ, R6, R5 ;  /* 0x00000006ff1b7219 */ /* 0x000fc60000011605 */
[----:B------:R-:W-:Y:S02]  /*8080*/  IMAD.MOV.U32 R4, RZ, RZ, R21 ;  /* 0x000000ffff047224 */ /* 0x000fe400078e0015 */
[----:B------:R-:W-:Y:S01]  /*8090*/  IMAD.MOV.U32 R5, RZ, RZ, R27 ;  /* 0x000000ffff057224 */ /* 0x000fe200078e001b */
[----:B--2-4-:R-:W-:Y:S06]  /*80a0*/  @!P0 BRA `(.L_x_135) ;  /* 0x0000000000288947 */ /* 0x014fec0003800000 */
[----:B------:R-:W2:Y:S02]  /*80b0*/  LDC R4, c[0x0][0x8f4] ;  /* 0x00023d00ff047b82 */ /* 0x000ea40000000800 */
[----:B--2---:R-:W-:-:S05]  /*80c0*/  IADD3 R5, P0, R21, R4, RZ ;  /* 0x0000000415057210 */ /* 0x004fca0007f1e0ff */
[----:B------:R-:W-:-:S04]  /*80d0*/  IMAD.X R27, RZ, RZ, R27, P0 ;  /* 0x000000ffff1b7224 */ /* 0x000fc800000e061b */
[----:B------:R-:W-:-:S04]  /*80e0*/  IMAD.WIDE.U32 R6, R27, R14, RZ ;  /* 0x0000000e1b067225 */ /* 0x000fc800078e00ff */
[----:B------:R-:W-:-:S04]  /*80f0*/  IMAD.WIDE.U32 R6, P0, R5, R15, R6 ;  /* 0x0000000f05067225 */ /* 0x000fc80007800006 */
[----:B------:R-:W-:-:S04]  /*8100*/  IMAD.WIDE.U32 R4, R5, R14, RZ ;  /* 0x0000000e05047225 */ /* 0x000fc800078e00ff */
[----:B------:R-:W-:Y:S01]  /*8110*/  IMAD.MOV.U32 R4, RZ, RZ, R7 ;  /* 0x000000ffff047224 */ /* 0x000fe200078e0007 */
[----:B------:R-:W-:Y:S02]  /*8120*/  IADD3 RZ, P1, R5, R6, RZ ;  /* 0x0000000605ff7210 */ /* 0x000fe40007f3e0ff */
[----:B------:R-:W-:-:S03]  /*8130*/  IADD3.X R5, RZ, RZ, RZ, P0, !PT ;  /* 0x000000ffff057210 */ /* 0x000fc600007fe4ff */
[----:B------:R-:W-:-:S08]  /*8140*/  IMAD.WIDE.U32.X R4, R27, R15, R4, P1 ;  /* 0x0000000f1b047225 */ /* 0x000fd000008e0404 */
.L_x_135:
[----:B------:R-:W-:Y:S01]  /*8150*/  SHF.R.U64 R26, R4, R26, R5 ;  /* 0x0000001a041a7219 */ /* 0x000fe20000001205 */
[----:B------:R-:W-:Y:S01]  /*8160*/  IMAD.MOV.U32 R7, RZ, RZ, 0x1 ;  /* 0x00000001ff077424 */ /* 0x000fe200078e00ff */
[----:B------:R-:W-:Y:S02]  /*8170*/  LOP3.LUT R5, R24, R13, RZ, 0xc0, !PT ;  /* 0x0000000d18057212 */ /* 0x000fe400078ec0ff */
[----:B------:R-:W-:Y:S01]  /*8180*/  LOP3.LUT R25, R25, R12, RZ, 0xc0, !PT ;  /* 0x0000000c19197212 */ /* 0x000fe200078ec0ff */
[----:B------:R-:W-:Y:S01]  /*8190*/  IMAD.MOV R4, RZ, RZ, -R26 ;  /* 0x000000ffff047224 */ /* 0x000fe200078e0a1a */
[----:B------:R-:W-:Y:S01]  /*81a0*/  MOV R6, R19 ;  /* 0x0000001300067202 */ /* 0x000fe20000000f00 */
[----:B------:R-:W-:Y:S02]  /*81b0*/  IMAD R5, R10, R26, R5 ;  /* 0x0000001a0a057224 */ /* 0x000fe400078e0205 */
[----:B------:R-:W-:Y:S02]  /*81c0*/  IMAD R21, R4, R22, R21 ;  /* 0x0000001604157224 */ /* 0x000fe400078e0215 */
[----:B-1----:R-:W-:-:S02]  /*81d0*/  IMAD R18, R5, R23, R18 ;  /* 0x0000001705127224 */ /* 0x002fc400078e0212 */
[----:B---3--:R-:W-:-:S05]  /*81e0*/  IMAD R21, R21, R20, R25 ;  /* 0x0000001415157224 */ /* 0x008fca00078e0219 */
[----:B------:R-:W-:Y:S02]  /*81f0*/  SEL R4, R21, R18, !P2 ;  /* 0x0000001215047207 */ /* 0x000fe40005000000 */
[----:B------:R-:W-:-:S07]  /*8200*/  SEL R5, R18, R21, !P2 ;  /* 0x0000001512057207 */ /* 0x000fce0005000000 */
.L_x_133:
[----:B------:R-:W-:-:S13]  /*8210*/  LOP3.LUT P0, RZ, R7, 0xff, RZ, 0xc0, !PT ;  /* 0x000000ff07ff7812 */ /* 0x000fda000780c0ff */
[----:B------:R-:W-:Y:S05]  /*8220*/  @P0 BRA `(.L_x_136) ;  /* 0xfffffff0005c0947 */ /* 0x000fea000383ffff */
.L_x_104:
[----:B------:R-:W-:Y:S01]  /*8230*/  ELECT P0, URZ, PT ;  /* 0x00000000003f782f */ /* 0x000fe20003800000 */
[----:B------:R-:W-:-:S12]  /*8240*/  BSSY B0, `(.L_x_137) ;  /* 0x000001b000007945 */ /* 0x000fd80003800000 */
[----:B------:R-:W-:Y:S05]  /*8250*/  @!P0 BRA `(.L_x_138) ;  /* 0x0000000000648947 */ /* 0x000fea0003800000 */
[----:B------:R-:W-:-:S04]  /*8260*/  LOP3.LUT R0, R0, 0x2, RZ, 0xfc, !PT ;  /* 0x0000000200007812 */ /* 0x000fc800078efcff */
[----:B------:R-:W-:-:S13]  /*8270*/  ISETP.NE.AND P1, PT, R0, 0x3, PT ;  /* 0x000000030000780c */ /* 0x000fda0003f25270 */
[----:B------:R-:W-:Y:S05]  /*8280*/  @!P1 BRA `(.L_x_139) ;  /* 0x0000000000049947 */ /* 0x000fea0003800000 */
[----:B------:R-:W-:Y:S01]  /*8290*/  BPT.TRAP 0x1 ;  /* 0x000000040000795c */ /* 0x000fe20000300000 */
.L_x_139:
[----:B------:R-:W-:Y:S01]  /*82a0*/  IMAD.U32 R3, RZ, RZ, UR36 ;  /* 0x00000024ff037e24 */ /* 0x000fe2000f8e00ff */
[----:B------:R-:W-:Y:S02]  /*82b0*/  MOV R2, 0x400 ;  /* 0x0000040000027802 */ /* 0x000fe40000000f00 */
[----:B------:R-:W-:Y:S02]  /*82c0*/  SHF.L.U32 R0, R9, 0x1f, RZ ;  /* 0x0000001f09007819 */ /* 0x000fe400000006ff */
[----:B------:R-:W-:-:S04]  /*82d0*/  LEA R3, R3, R2, 0x18 ;  /* 0x0000000203037211 */ /* 0x000fc800078ec0ff */
[----:B------:R-:W1:Y:S02]  /*82e0*/  SYNCS.PHASECHK.TRANS64.TRYWAIT P0, [R3+URZ+0xc0], R0 ;  /* 0x0000c000030075a7 */ /* 0x000e64000800017f */
[----:B-1----:R-:W-:Y:S05]  /*82f0*/  @!P0 BRA `(.L_x_140) ;  /* 0x0000001400fc8947 */ /* 0x002fea0003800000 */
.L_x_182:
[----:B------:R-:W-:Y:S05]  /*8300*/  @!P1 BRA `(.L_x_141) ;  /* 0x0000000000049947 */ /* 0x000fea0003800000 */
[----:B------:R-:W-:Y:S01]  /*8310*/  BPT.TRAP 0x1 ;  /* 0x000000040000795c */ /* 0x000fe20000300000 */
.L_x_141:
[----:B------:R-:W3:Y:S02]  /*8320*/  SYNCS.PHASECHK.TRANS64.TRYWAIT P0, [R3+URZ+0xc8], R0 ;  /* 0x0000c800030075a7 */ /* 0x000ee4000800017f */
[----:B---3--:R-:W-:Y:S05]  /*8330*/  @!P0 BRA `(.L_x_142) ;  /* 0x0000001800008947 */ /* 0x008fea0003800000 */
.L_x_183:
[----:B------:R-:W-:Y:S05]  /*8340*/  @!P1 BRA `(.L_x_143) ;  /* 0x0000000000049947 */ /* 0x000fea0003800000 */
[----:B------:R-:W-:Y:S01]  /*8350*/  BPT.TRAP 0x1 ;  /* 0x000000040000795c */ /* 0x000fe20000300000 */
.L_x_143:
[----:B------:R-:W4:Y:S02]  /*8360*/  SYNCS.PHASECHK.TRANS64.TRYWAIT P0, [R3+URZ+0xd0], R0 ;  /* 0x0000d000030075a7 */ /* 0x000f24000800017f */
[----:B----4-:R-:W-:Y:S05]  /*8370*/  @!P0 BRA `(.L_x_144) ;  /* 0x0000001800048947 */ /* 0x010fea0003800000 */
.L_x_184:
[----:B------:R-:W-:Y:S05]  /*8380*/  @!P1 BRA `(.L_x_145) ;  /* 0x0000000000049947 */ /* 0x000fea0003800000 */
[----:B------:R-:W-:Y:S01]  /*8390*/  BPT.TRAP 0x1 ;  /* 0x000000040000795c */ /* 0x000fe20000300000 */
.L_x_145:
[----:B-1-34-:R-:W-:-:S07]  /*83a0*/  SHF.L.U32 R0, R9, 0x1f, RZ ;  /* 0x0000001f09007819 */ /* 0x01afce00000006ff */
.L_x_146:
[----:B-1----:R1:W3:Y:S02]  /*83b0*/  SYNCS.PHASECHK.TRANS64.TRYWAIT P0, [R3+URZ+0xd8], R0 ;  /* 0x0000d800030075a7 */ /* 0x0022e4000800017f */
[----:B---3--:R-:W-:Y:S05]  /*83c0*/  @!P0 NANOSLEEP.SYNCS 0x989680 ;  /* 0x009896800000895d */ /* 0x008fea0003900000 */
[----:B------:R-:W3:Y:S02]  /*83d0*/  @!P0 SYNCS.PHASECHK.TRANS64 P0, [R3+URZ+0xd8], R0 ;  /* 0x0000d800030085a7 */ /* 0x000ee4000800007f */
[----:B---3--:R-:W-:Y:S05]  /*83e0*/  @!P0 BRA `(.L_x_146) ;  /* 0xfffffffc00f08947 */ /* 0x008fea000383ffff */
.L_x_138:
[----:B------:R-:W-:Y:S05]  /*83f0*/  BSYNC B0 ;  /* 0x0000000000007941 */ /* 0x000fea0003800000 */
.L_x_137:
[----:B------:R-:W-:Y:S05]  /*8400*/  EXIT ;  /* 0x000000000000794d */ /* 0x000fea0003800000 */
.L_x_99:
[----:B------:R-:W-:Y:S01]  /*8410*/  LOP3.LUT P0, RZ, R12, 0xff, RZ, 0xc0, !PT ;  /* 0x000000ff0cff7812 */ /* 0x000fe2000780c0ff */
[----:B------:R-:W-:Y:S02]  /*8420*/  IMAD.MOV.U32 R0, RZ, RZ, 0x1 ;  /* 0x00000001ff007424 */ /* 0x000fe400078e00ff */
[----:B------:R-:W-:-:S10]  /*8430*/  IMAD.MOV.U32 R12, RZ, RZ, RZ ;  /* 0x000000ffff0c7224 */ /* 0x000fd400078e00ff */
[----:B------:R-:W-:Y:S05]  /*8440*/  @!P0 BRA `(.L_x_147) ;  /* 0x0000000c00188947 */ /* 0x000fea0003800000 */
[----:B------:R-:W1:Y:S01]  /*8450*/  LDC R0, c[0x0][0x28c] ;  /* 0x0000a300ff007b82 */ /* 0x000e620000000800 */
[C---:B------:R-:W-:Y:S01]  /*8460*/  LOP3.LUT P2, RZ, R18.reuse, 0x7f, RZ, 0xc0, !PT ;  /* 0x0000007f12ff7812 */ /* 0x040fe2000784c0ff */
[----:B------:R-:W-:Y:S01]  /*8470*/  ULDC UR5, c[0x0][0x900] ;  /* 0x0002400000057ab9 */ /* 0x000fe20000000800 */
[----:B------:R-:W-:Y:S01]  /*8480*/  LOP3.LUT P0, RZ, R18, 0x1f, RZ, 0xc0, !PT ;  /* 0x0000001f12ff7812 */ /* 0x000fe2000780c0ff */
[----:B------:R-:W-:Y:S01]  /*8490*/  UMOV UR6, 0xffffffff ;  /* 0xffffffff00067882 */ /* 0x000fe20000000000 */
[----:B------:R-:W-:Y:S01]  /*84a0*/  BSSY B0, `(.L_x_147) ;  /* 0x00000c0000007945 */ /* 0x000fe20003800000 */
[----:B------:R-:W-:Y:S01]  /*84b0*/  USHF.L.U32 UR6, UR6, UR5, URZ ;  /* 0x0000000506067299 */ /* 0x000fe2000800063f */
[----:B------:R-:W-:Y:S01]  /*84c0*/  IMAD.MOV.U32 R13, RZ, RZ, 0x1 ;  /* 0x00000001ff0d7424 */ /* 0x000fe200078e00ff */
[----:B------:R-:W-:Y:S01]  /*84d0*/  LOP3.LUT R11, R19, 0x2, RZ, 0xfc, !PT ;  /* 0x00000002130b7812 */ /* 0x000fe200078efcff */
[----:B------:R-:W-:Y:S01]  /*84e0*/  IMAD.MOV.U32 R12, RZ, RZ, RZ ;  /* 0x000000ffff0c7224 */ /* 0x000fe200078e00ff */
[----:B------:R-:W-:Y:S01]  /*84f0*/  PLOP3.LUT P0, PT, P0, P2, PT, 0x8a, 0x0 ;  /* 0x000000000000781c */ /* 0x000fe20000705172 */
[----:B------:R-:W-:Y:S01]  /*8500*/  ULDC UR4, c[0x0][0x8a8] ;  /* 0x00022a0000047ab9 */ /* 0x000fe20000000800 */
[----:B------:R-:W-:Y:S01]  /*8510*/  UMOV UR7, 0x1 ;  /* 0x0000000100077882 */ /* 0x000fe20000000000 */
[----:B------:R-:W-:-:S02]  /*8520*/  UIADD3 UR15, UR4, -0x1, URZ ;  /* 0xffffffff040f7890 */ /* 0x000fc4000fffe03f */
[----:B------:R-:W-:Y:S02]  /*8530*/  USHF.L.U32 UR17, UR7, UR5, URZ ;  /* 0x0000000507117299 */ /* 0x000fe4000800063f */
[----:B------:R-:W-:Y:S01]  /*8540*/  ULOP3.LUT UR16, URZ, UR6, URZ, 0x33, !UPT ;  /* 0x000000063f107292 */ /* 0x000fe2000f8e333f */
[----:B------:R-:W-:Y:S01]  /*8550*/  ULDC.64 UR20, c[0x0][0x198] ;  /* 0x0000660000147ab9 */ /* 0x000fe20000000a00 */
[----:B-1----:R-:W-:-:S04]  /*8560*/  IADD3 R0, R0, 0x3f, RZ ;  /* 0x0000003f00007810 */ /* 0x002fc80007ffe0ff */
[----:B------:R-:W-:-:S04]  /*8570*/  SHF.R.S32.HI R3, RZ, 0x1f, R0 ;  /* 0x0000001fff037819 */ /* 0x000fc80000011400 */
[----:B------:R-:W-:Y:S01]  /*8580*/  LEA.HI R3, R3, R0, RZ, 0x6 ;  /* 0x0000000003037211 */ /* 0x000fe200078f30ff */
[----:B------:R-:W-:-:S03]  /*8590*/  IMAD.MOV.U32 R0, RZ, RZ, 0x1 ;  /* 0x00000001ff007424 */ /* 0x000fc600078e00ff */
[----:B------:R-:W-:-:S04]  /*85a0*/  SHF.R.S32.HI R3, RZ, 0x6, R3 ;  /* 0x00000006ff037819 */ /* 0x000fc80000011403 */
[----:B------:R-:W-:-:S07]  /*85b0*/  IADD3 R10, R3, 0x1, RZ ;  /* 0x00000001030a7810 */ /* 0x000fce0007ffe0ff */
.L_x_159:
[----:B------:R-:W-:-:S03]  /*85c0*/  UMOV UR4, 0xffffffff ;  /* 0xffffffff00047882 */ /* 0x000fc60000000000 */
[----:B------:R-:W-:Y:S05]  /*85d0*/  BRA.DIV UR4, `(.L_x_148) ;  /* 0x0000001604807947 */ /* 0x000fea000b800000 */
[----:B------:R-:W-:-:S13]  /*85e0*/  ELECT P6, URZ, PT ;  /* 0x00000000003f782f */ /* 0x000fda00038c0000 */
.L_x_187:
[----:B------:R-:W1:Y:S01]  /*85f0*/  LDC R7, c[0x0][0x28c] ;  /* 0x0000a300ff077b82 */ /* 0x000e620000000800 */
[----:B------:R-:W-:Y:S01]  /*8600*/  BSSY B1, `(.L_x_149) ;  /* 0x0000037000017945 */ /* 0x000fe20003800000 */
[----:B-1----:R-:W-:-:S13]  /*8610*/  ISETP.LT.OR P6, PT, R7, 0x1, !P6 ;  /* 0x000000010700780c */ /* 0x002fda00077c1670 */
[----:B------:R-:W-:Y:S05]  /*8620*/  @P6 BRA `(.L_x_150) ;  /* 0x0000000000d06947 */ /* 0x000fea0003800000 */
[----:B------:R-:W-:Y:S01]  /*8630*/  IMAD.SHL.U32 R14, R4, 0x40, RZ ;  /* 0x00000040040e7824 */ /* 0x000fe200078e00ff */
[----:B------:R-:W-:Y:S01]  /*8640*/  MOV R4, R10 ;  /* 0x0000000a00047202 */ /* 0x000fe20000000f00 */
[----:B------:R-:W-:Y:S02]  /*8650*/  IMAD.SHL.U32 R15, R5, 0x100, RZ ;  /* 0x00000100050f7824 */ /* 0x000fe400078e00ff */
[----:B------:R-:W-:Y:S02]  /*8660*/  IMAD.MOV.U32 R20, RZ, RZ, RZ ;  /* 0x000000ffff147224 */ /* 0x000fe400078e00ff */
[----:B------:R-:W-:Y:S02]  /*8670*/  IMAD.MOV.U32 R5, RZ, RZ, R0 ;  /* 0x000000ffff057224 */ /* 0x000fe400078e0000 */
[----:B------:R-:W-:-:S07]  /*8680*/  IMAD.MOV.U32 R7, RZ, RZ, R12 ;  /* 0x000000ffff077224 */ /* 0x000fce00078e000c */
.L_x_154:
[----:B------:R-:W1:Y:S01]  /*8690*/  S2R R9, SR_CgaCtaId ;  /* 0x0000000000097919 */ /* 0x000e620000008800 */
[----:B------:R-:W-:-:S04]  /*86a0*/  MOV R8, 0x400 ;  /* 0x0000040000087802 */ /* 0x000fc80000000f00 */
[----:B-1----:R-:W-:Y:S02]  /*86b0*/  LEA R18, R9, R8, 0x18 ;  /* 0x0000000809127211 */ /* 0x002fe400078ec0ff */
[----:B------:R-:W-:Y:S01]  /*86c0*/  SHF.L.U32 R8, R5, 0x1f, RZ ;  /* 0x0000001f05087819 */ /* 0x000fe200000006ff */
[----:B------:R-:W1:Y:S02]  /*86d0*/  @!P2 LDC R9, c[0x0][0x500] ;  /* 0x00014000ff09ab82 */ /* 0x000e640000000800 */
[----:B------:R-:W-:-:S04]  /*86e0*/  IMAD R21, R7, 0x8, R18 ;  /* 0x0000000807157824 */ /* 0x000fc800078e0212 */
[----:B------:R-:W2:Y:S02]  /*86f0*/  SYNCS.PHASECHK.TRANS64.TRYWAIT P1, [R21+URZ+0x50], R8 ;  /* 0x00005008150075a7 */ /* 0x000ea4000802017f */
[----:B--2---:R-:W-:Y:S05]  /*8700*/  @!P1 BRA `(.L_x_151) ;  /* 0x0000001400549947 */ /* 0x004fea0003800000 */
.L_x_188:
[----:B--2---:R-:W-:Y:S01]  /*8710*/  PRMT R8, R11, 0x9910, RZ ;  /* 0x000099100b087816 */ /* 0x004fe200000000ff */
[----:B-1----:R1:W-:Y:S03]  /*8720*/  @!P2 SYNCS.ARRIVE.TRANS64 RZ, [R21+URZ], R9 ;  /* 0x0000000915ffa9a7 */ /* 0x0023e6000800003f */
[----:B------:R-:W-:-:S13]  /*8730*/  ISETP.NE.AND P1, PT, R8, 0x2, PT ;  /* 0x000000020800780c */ /* 0x000fda0003f25270 */
[----:B-1----:R-:W-:Y:S05]  /*8740*/  @P1 BRA `(.L_x_152) ;  /* 0x0000000000041947 */ /* 0x002fea0003800000 */
[----:B------:R-:W-:Y:S01]  /*8750*/  BPT.TRAP 0x1 ;  /* 0x000000040000795c */ /* 0x000fe20000300000 */
.L_x_152:
[----:B------:R-:W-:Y:S05]  /*8760*/  @P0 BRA `(.L_x_153) ;  /* 0x0000000000040947 */ /* 0x000fea0003800000 */
[----:B------:R-:W-:Y:S01]  /*8770*/  BPT.TRAP 0x1 ;  /* 0x000000040000795c */ /* 0x000fe20000300000 */
.L_x_153:
[C---:B------:R-:W-:Y:S01]  /*8780*/  LEA R8, R7.reuse, R18, 0xe ;  /* 0x0000001207087211 */ /* 0x040fe200078e70ff */
[----:B------:R-:W-:Y:S01]  /*8790*/  IMAD R18, R7, 0x1000, R18 ;  /* 0x0000100007127824 */ /* 0x000fe200078e0212 */
[----:B------:R-:W-:Y:S01]  /*87a0*/  R2UR UR9, R21 ;  /* 0x00000000150972ca */ /* 0x000fe200000e0000 */
[----:B------:R-:W-:Y:S01]  /*87b0*/  VIADD R4, R4, 0xffffffff ;  /* 0xffffffff04047836 */ /* 0x000fe20000000000 */
[----:B------:R-:W-:Y:S01]  /*87c0*/  R2UR UR5, R8 ;  /* 0x00000000080572ca */ /* 0x000fe200000e0000 */
[----:B------:R-:W-:Y:S01]  /*87d0*/  UIADD3 UR4, UP0, UR20, 0xf0, URZ ;  /* 0x000000f014047890 */ /* 0x000fe2000ff1e03f */
[----:B------:R-:W-:Y:S01]  /*87e0*/  R2UR UR8, R18 ;  /* 0x00000000120872ca */ /* 0x000fe200000e0000 */
[----:B------:R-:W-:Y:S01]  /*87f0*/  UIADD3 UR22, UP1, UR20, 0x1f0, URZ ;  /* 0x000001f014167890 */ /* 0x000fe2000ff3e03f */
[----:B------:R-:W-:Y:S01]  /*8800*/  R2UR UR11, R15 ;  /* 0x000000000f0b72ca */ /* 0x000fe200000e0000 */
[----:B------:R-:W-:Y:S01]  /*8810*/  VIADD R7, R7, 0x1 ;  /* 0x0000000107077836 */ /* 0x000fe20000000000 */
[----:B------:R-:W-:Y:S01]  /*8820*/  R2UR UR10, R20 ;  /* 0x00000000140a72ca */ /* 0x000fe200000e0000 */
[----:B------:R-:W-:Y:S01]  /*8830*/  UIADD3.X UR23, URZ, UR21, URZ, UP1, !UPT ;  /* 0x000000153f177290 */ /* 0x000fe20008ffe43f */
[----:B------:R-:W-:Y:S01]  /*8840*/  R2UR UR12, R6 ;  /* 0x00000000060c72ca */ /* 0x000fe200000e0000 */
[----:B------:R-:W-:Y:S01]  /*8850*/  UMOV UR6, 0x0 ;  /* 0x0000000000067882 */ /* 0x000fe20000000000 */
[----:B------:R-:W-:Y:S01]  /*8860*/  R2UR UR18, R14 ;  /* 0x000000000e1272ca */ /* 0x000fe200000e0000 */
[----:B------:R-:W-:Y:S01]  /*8870*/  UMOV UR7, 0x10000000 ;  /* 0x1000000000077882 */ /* 0x000fe20000000000 */
[----:B------:R-:W-:Y:S01]  /*8880*/  ISETP.GT.AND P3, PT, R4, 0x1, PT ;  /* 0x000000010400780c */ /* 0x000fe20003f64270 */
[----:B------:R-:W-:Y:S01]  /*8890*/  UIADD3 UR13, UR5, 0x6200, URZ ;  /* 0x00006200050d7890 */ /* 0x000fe2000fffe03f */
[----:B------:R-:W-:Y:S01]  /*88a0*/  ISETP.NE.AND P1, PT, R7, 0xa, PT ;  /* 0x0000000a0700780c */ /* 0x000fe20003f25270 */
[----:B------:R-:W-:Y:S01]  /*88b0*/  UIADD3.X UR5, URZ, UR21, URZ, UP0, !UPT ;  /* 0x000000153f057290 */ /* 0x000fe200087fe43f */
[----:B------:R-:W-:Y:S01]  /*88c0*/  IADD3 R20, R20, 0x40, RZ ;  /* 0x0000004014147810 */ /* 0x000fe20007ffe0ff */
[----:B------:R-:W-:Y:S01]  /*88d0*/  UIADD3 UR14, UR8, 0x2e200, URZ ;  /* 0x0002e200080e7890 */ /* 0x000fe2000fffe03f */
[----:B------:R-:W-:-:S02]  /*88e0*/  SEL R8, RZ, 0x1, P1 ;  /* 0x00000001ff087807 */ /* 0x000fc40000800000 */
[----:B------:R-:W-:Y:S01]  /*88f0*/  UMOV UR8, UR13 ;  /* 0x0000000d00087c82 */ /* 0x000fe20008000000 */
[----:B------:R-:W-:Y:S02]  /*8900*/  SEL R7, R7, RZ, P1 ;  /* 0x000000ff07077207 */ /* 0x000fe40000800000 */
[----:B------:R-:W-:Y:S01]  /*8910*/  LOP3.LUT R5, R5, R8, RZ, 0x3c, !PT ;  /* 0x0000000805057212 */ /* 0x000fe200078e3cff */
[----:B------:R1:W-:Y:S02]  /*8920*/  UTMALDG.3D [UR8], [UR4], desc[UR6] ;  /* 0x00000608040075b4 */ /* 0x0003e40008011000 */
[----:B-1----:R-:W-:Y:S01]  /*8930*/  UMOV UR8, UR14 ;  /* 0x0000000e00087c82 */ /* 0x002fe20008000000 */
[----:B------:R-:W-:Y:S02]  /*8940*/  UMOV UR11, UR18 ;  /* 0x00000012000b7c82 */ /* 0x000fe40008000000 */
[----:B------:R1:W-:Y:S02]  /*8950*/  UTMALDG.3D [UR8], [UR22], desc[UR6] ;  /* 0x00000608160075b4 */ /* 0x0003e40008011000 */
[----:B-1----:R-:W-:Y:S05]  /*8960*/  @P3 BRA `(.L_x_154) ;  /* 0xfffffffc00483947 */ /* 0x002fea000383ffff */
.L_x_150:
[----:B------:R-:W-:Y:S05]  /*8970*/  BSYNC B1 ;  /* 0x0000000000017941 */ /* 0x000fea0003800000 */
.L_x_149:
[----:B------:R-:W-:Y:S01]  /*8980*/  LOP3.LUT P3, RZ, R13, 0xff, RZ, 0xc0, !PT ;  /* 0x000000ff0dff7812 */ /* 0x000fe2000786c0ff */
[----:B------:R-:W-:Y:S01]  /*8990*/  IMAD.IADD R12, R3, 0x1, R12 ;  /* 0x00000001030c7824 */ /* 0x000fe200078e020c */
[----:B------:R-:W-:Y:S01]  /*89a0*/  IADD3 R16, P4, R16, UR38, RZ ;  /* 0x0000002610107c10 */ /* 0x000fe2000ff9e0ff */
[----:B------:R-:W-:Y:S01]  /*89b0*/  ULDC.64 UR4, c[0x0][0x8f8] ;  /* 0x00023e0000047ab9 */ /* 0x000fe20000000a00 */
[----:B------:R-:W-:Y:S01]  /*89c0*/  BSSY B1, `(.L_x_155) ;  /* 0x000006b000017945 */ /* 0x000fe20003800000 */
[----:B------:R-:W-:Y:S02]  /*89d0*/  PRMT R13, RZ, 0x7610, R13 ;  /* 0x00007610ff0d7816 */ /* 0x000fe4000000000d */
[----:B------:R-:W-:Y:S02]  /*89e0*/  ISETP.GT.U32.AND P1, PT, R12, 0x9, PT ;  /* 0x000000090c00780c */ /* 0x000fe40003f24070 */
[----:B------:R-:W-:Y:S02]  /*89f0*/  IADD3.X R17, R17, UR37, RZ, P4, !PT ;  /* 0x0000002511117c10 */ /* 0x000fe4000a7fe4ff */
[----:B------:R-:W-:-:S02]  /*8a00*/  ISETP.LT.U32.AND P1, PT, R3, 0xa, P1 ;  /* 0x0000000a0300780c */ /* 0x000fc40000f21070 */
[----:B------:R-:W1:Y:S01]  /*8a10*/  @P3 S2R R5, SR_CgaCtaId ;  /* 0x0000000000053919 */ /* 0x000e620000008800 */
[----:B------:R-:W-:-:S04]  /*8a20*/  @P3 MOV R4, 0x400 ;  /* 0x0000040000043802 */ /* 0x000fc80000000f00 */
[----:B-1----:R-:W-:Y:S01]  /*8a30*/  @P3 LEA R6, R5, R4, 0x18 ;  /* 0x0000000405063211 */ /* 0x002fe200078ec0ff */
[----:B------:R-:W-:-:S03]  /*8a40*/  IMAD.WIDE.U32 R4, R12, -0x33333333, RZ ;  /* 0xcccccccd0c047825 */ /* 0x000fc600078e00ff */
[----:B------:R1:W-:Y:S01]  /*8a50*/  @P3 SYNCS.ARRIVE.TRANS64.A1T0 RZ, [R6+URZ+0xe8], RZ ;  /* 0x0000e8ff06ff39a7 */ /* 0x0003e2000810003f */
[----:B------:R-:W-:Y:S01]  /*8a60*/  ISETP.GE.U32.AND P3, PT, R3, 0xa, PT ;  /* 0x0000000a0300780c */ /* 0x000fe20003f66070 */
[----:B------:R-:W-:Y:S01]  /*8a70*/  IMAD.MOV.U32 R4, RZ, RZ, -0x1 ;  /* 0xffffffffff047424 */ /* 0x000fe200078e00ff */
[----:B------:R-:W-:Y:S02]  /*8a80*/  SHF.R.U32.HI R7, RZ, 0x3, R5 ;  /* 0x00000003ff077819 */ /* 0x000fe40000011605 */
[----:B------:R-:W-:Y:S02]  /*8a90*/  SEL R5, RZ, 0x1, !P1 ;  /* 0x00000001ff057807 */ /* 0x000fe40004800000 */
[----:B------:R-:W-:Y:S01]  /*8aa0*/  ISETP.GE.U32.AND P1, PT, R16, UR4, PT ;  /* 0x0000000410007c0c */ /* 0x000fe2000bf26070 */
[----:B------:R-:W-:Y:S01]  /*8ab0*/  IMAD R12, R7, -0xa, R12 ;  /* 0xfffffff6070c7824 */ /* 0x000fe200078e020c */
[----:B------:R-:W-:Y:S01]  /*8ac0*/  LOP3.LUT R0, R0, R5, RZ, 0x3c, !PT ;  /* 0x0000000500007212 */ /* 0x000fe200078e3cff */
[----:B------:R-:W-:Y:S01]  /*8ad0*/  IMAD.MOV.U32 R5, RZ, RZ, -0x1 ;  /* 0xffffffffff057424 */ /* 0x000fe200078e00ff */
[----:B------:R-:W-:-:S02]  /*8ae0*/  ISETP.GE.U32.AND.EX P1, PT, R17, UR5, PT, P1 ;  /* 0x0000000511007c0c */ /* 0x000fc4000bf26110 */
[----:B-1----:R-:W-:Y:S02]  /*8af0*/  MOV R6, 0xffffffff ;  /* 0xffffffff00067802 */ /* 0x002fe40000000f00 */
[--C-:B------:R-:W-:Y:S02]  /*8b00*/  @P3 LOP3.LUT R0, R0, 0x1, R7.reuse, 0x78, !PT ;  /* 0x0000000100003812 */ /* 0x100fe400078e7807 */
[----:B------:R-:W-:-:S07]  /*8b10*/  PRMT R7, RZ, 0x7610, R7 ;  /* 0x00007610ff077816 */ /* 0x000fce0000000007 */
[----:B------:R-:W-:Y:S05]  /*8b20*/  @P1 BRA `(.L_x_156) ;  /* 0x0000000400501947 */ /* 0x000fea0003800000 */
[----:B------:R-:W-:Y:S01]  /*8b30*/  ULDC.64 UR4, c[0x0][0x8d0] ;  /* 0x0002340000047ab9 */ /* 0x000fe20000000a00 */
[----:B------:R-:W1:Y:S01]  /*8b40*/  S2R R15, SR_CTAID.X ;  /* 0x00000000000f7919 */ /* 0x000e620000002500 */
[----:B------:R-:W-:Y:S01]  /*8b50*/  ISETP.NE.U32.AND P1, PT, RZ, UR4, PT ;  /* 0x00000004ff007c0c */ /* 0x000fe2000bf25070 */
[----:B------:R-:W-:Y:S01]  /*8b60*/  ULDC UR7, c[0x0][0x8d8] ;  /* 0x0002360000077ab9 */ /* 0x000fe20000000800 */
[----:B------:R-:W-:Y:S01]  /*8b70*/  IMAD.MOV.U32 R4, RZ, RZ, R16 ;  /* 0x000000ffff047224 */ /* 0x000fe200078e0010 */
[----:B------:R-:W2:Y:S01]  /*8b80*/  S2R R14, SR_CTAID.Y ;  /* 0x00000000000e7919 */ /* 0x000ea20000002600 */
[----:B------:R-:W-:Y:S01]  /*8b90*/  ISETP.NE.AND.EX P1, PT, RZ, UR5, PT, P1 ;  /* 0x00000005ff007c0c */ /* 0x000fe2000bf25310 */
[----:B------:R-:W-:-:S12]  /*8ba0*/  IMAD.MOV.U32 R5, RZ, RZ, R17 ;  /* 0x000000ffff057224 */ /* 0x000fd800078e0011 */
[----:B------:R-:W-:Y:S05]  /*8bb0*/  @!P1 BRA `(.L_x_157) ;  /* 0x0000000000289947 */ /* 0x000fea0003800000 */
[----:B------:R-:W-:Y:S02]  /*8bc0*/  ULDC UR6, c[0x0][0x8dc] ;  /* 0x0002370000067ab9 */ /* 0x000fe40000000800 */
[----:B------:R-:W-:-:S05]  /*8bd0*/  IADD3 R9, P1, R16, UR6, RZ ;  /* 0x0000000610097c10 */ /* 0x000fca000ff3e0ff */
[----:B------:R-:W-:-:S04]  /*8be0*/  IMAD.X R21, RZ, RZ, R17, P1 ;  /* 0x000000ffff157224 */ /* 0x000fc800008e0611 */
[----:B------:R-:W-:-:S04]  /*8bf0*/  IMAD.WIDE.U32 R6, R21, UR4, RZ ;  /* 0x0000000415067c25 */ /* 0x000fc8000f8e00ff */
[----:B------:R-:W-:-:S04]  /*8c00*/  IMAD.WIDE.U32 R6, P1, R9, UR5, R6 ;  /* 0x0000000509067c25 */ /* 0x000fc8000f820006 */
[----:B------:R-:W-:Y:S01]  /*8c10*/  IMAD.WIDE.U32 R8, R9, UR4, RZ ;  /* 0x0000000409087c25 */ /* 0x000fe2000f8e00ff */
[----:B------:R-:W-:-:S03]  /*8c20*/  IADD3.X R5, RZ, RZ, RZ, P1, !PT ;  /* 0x000000ffff057210 */ /* 0x000fc60000ffe4ff */
[----:B------:R-:W-:Y:S01]  /*8c30*/  IMAD.MOV.U32 R4, RZ, RZ, R7 ;  /* 0x000000ffff047224 */ /* 0x000fe200078e0007 */
[----:B------:R-:W-:-:S05]  /*8c40*/  IADD3 RZ, P1, R9, R6, RZ ;  /* 0x0000000609ff7210 */ /* 0x000fca0007f3e0ff */
[----:B------:R-:W-:-:S08]  /*8c50*/  IMAD.WIDE.U32.X R4, R21, UR5, R4, P1 ;  /* 0x0000000515047c25 */ /* 0x000fd000088e0404 */
.L_x_157:
[--C-:B------:R-:W-:Y:S01]  /*8c60*/  SHF.R.U64 R8, R4, UR7, R5.reuse ;  /* 0x0000000704087c19 */ /* 0x100fe20008001205 */
[----:B------:R-:W-:Y:S01]  /*8c70*/  ULDC.64 UR4, c[0x0][0x8c8] ;  /* 0x0002320000047ab9 */ /* 0x000fe20000000a00 */
[----:B------:R-:W-:Y:S01]  /*8c80*/  SHF.R.U32.HI R4, RZ, UR7, R5 ;  /* 0x00000007ff047c19 */ /* 0x000fe20008011605 */
[----:B------:R-:W3:Y:S01]  /*8c90*/  LDC R24, c[0x0][0x144] ;  /* 0x00005100ff187b82 */ /* 0x000ee20000000800 */
[----:B------:R-:W-:Y:S01]  /*8ca0*/  IADD3 R7, P1, RZ, -R8, RZ ;  /* 0x80000008ff077210 */ /* 0x000fe20007f3e0ff */
[----:B------:R-:W-:Y:S01]  /*8cb0*/  ULDC.64 UR8, c[0x0][0x8e8] ;  /* 0x00023a0000087ab9 */ /* 0x000fe20000000a00 */
[----:B-1----:R-:W-:Y:S01]  /*8cc0*/  I2FP.F32.U32 R9, R15 ;  /* 0x0000000f00097245 */ /* 0x002fe20000201000 */
[----:B------:R-:W-:Y:S02]  /*8cd0*/  ULDC UR6, c[0x0][0x8b0] ;  /* 0x00022c0000067ab9 */ /* 0x000fe40000000800 */
[----:B------:R-:W-:Y:S01]  /*8ce0*/  IMAD.X R4, RZ, RZ, ~R4, P1 ;  /* 0x000000ffff047224 */ /* 0x000fe200008e0e04 */
[----:B------:R-:W-:Y:S01]  /*8cf0*/  ISETP.NE.U32.AND P1, PT, RZ, UR8, PT ;  /* 0x00000008ff007c0c */ /* 0x000fe2000bf25070 */
[----:B------:R-:W1:Y:S02]  /*8d00*/  LDC R21, c[0x0][0x148] ;  /* 0x00005200ff157b82 */ /* 0x000e640000000800 */
[----:B------:R-:W-:Y:S01]  /*8d10*/  IMAD R6, R4, UR4, RZ ;  /* 0x0000000404067c24 */ /* 0x000fe2000f8e02ff */
[----:B------:R-:W-:Y:S01]  /*8d20*/  ISETP.NE.AND.EX P1, PT, RZ, UR9, PT, P1 ;  /* 0x00000009ff007c0c */ /* 0x000fe2000bf25310 */
[----:B------:R-:W-:Y:S01]  /*8d30*/  IMAD.WIDE.U32 R4, R7, UR4, R16 ;  /* 0x0000000407047c25 */ /* 0x000fe2000f8e0010 */
[----:B------:R-:W-:-:S03]  /*8d40*/  ULDC UR4, c[0x0][0x150] ;  /* 0x0000540000047ab9 */ /* 0x000fc60000000800 */
[----:B------:R-:W-:Y:S02]  /*8d50*/  IMAD R7, R7, UR5, R6 ;  /* 0x0000000507077c24 */ /* 0x000fe4000f8e0206 */
[----:B------:R-:W-:Y:S01]  /*8d60*/  FMUL R6, R9, UR4 ;  /* 0x0000000409067c20 */ /* 0x000fe20008400000 */
[----:B------:R-:W-:Y:S01]  /*8d70*/  ULDC UR4, c[0x0][0x8c0] ;  /* 0x0002300000047ab9 */ /* 0x000fe20000000800 */
[----:B------:R-:W-:Y:S01]  /*8d80*/  ULDC UR5, c[0x0][0x154] ;  /* 0x0000550000057ab9 */ /* 0x000fe20000000800 */
[----:B------:R-:W-:-:S03]  /*8d90*/  IMAD.IADD R5, R5, 0x1, R7 ;  /* 0x0000000105057824 */ /* 0x000fc600078e0207 */
[----:B------:R-:W4:Y:S02]  /*8da0*/  F2I.U32.TRUNC.NTZ R6, R6 ;  /* 0x0000000600067305 */ /* 0x000f24000020f000 */
[----:B------:R-:W-:Y:S02]  /*8db0*/  SHF.R.U64 R9, R4, UR4, R5 ;  /* 0x0000000404097c19 */ /* 0x000fe40008001205 */
[----:B--2---:R-:W-:-:S05]  /*8dc0*/  I2FP.F32.U32 R4, R14 ;  /* 0x0000000e00047245 */ /* 0x004fca0000201000 */
[----:B------:R-:W-:Y:S01]  /*8dd0*/  FMUL R22, R4, UR5 ;  /* 0x0000000504167c20 */ /* 0x000fe20008400000 */
[----:B------:R-:W-:Y:S01]  /*8de0*/  SHF.R.U32.HI R4, RZ, UR4, R5 ;  /* 0x00000004ff047c19 */ /* 0x000fe20008011605 */
[----:B------:R-:W-:-:S03]  /*8df0*/  ULDC UR4, c[0x0][0x900] ;  /* 0x0002400000047ab9 */ /* 0x000fc60000000800 */
[--C-:B------:R-:W-:Y:S01]  /*8e00*/  SHF.R.U64 R20, R9, UR6, R4.reuse ;  /* 0x0000000609147c19 */ /* 0x100fe20008001204 */
[----:B------:R-:W2:Y:S01]  /*8e10*/  F2I.U32.TRUNC.NTZ R22, R22 ;  /* 0x0000001600167305 */ /* 0x000ea2000020f000 */
[----:B------:R-:W-:Y:S02]  /*8e20*/  SHF.R.U32.HI R5, RZ, UR6, R4 ;  /* 0x00000006ff057c19 */ /* 0x000fe40008011604 */
[----:B----4-:R-:W-:Y:S02]  /*8e30*/  IADD3 R6, -R6, RZ, RZ ;  /* 0x000000ff06067210 */ /* 0x010fe40007ffe1ff */
[--C-:B------:R-:W-:Y:S02]  /*8e40*/  SHF.R.U64 R18, R20, UR4, R5.reuse ;  /* 0x0000000414127c19 */ /* 0x100fe40008001205 */
[----:B------:R-:W-:Y:S01]  /*8e50*/  SHF.R.U32.HI R23, RZ, UR4, R5 ;  /* 0x00000004ff177c19 */ /* 0x000fe20008011605 */
[----:B---3--:R-:W-:Y:S02]  /*8e60*/  IMAD R15, R24, R6, R15 ;  /* 0x00000006180f7224 */ /* 0x008fe400078e020f */
[----:B------:R-:W-:-:S02]  /*8e70*/  IMAD.MOV.U32 R4, RZ, RZ, R18 ;  /* 0x000000ffff047224 */ /* 0x000fc400078e0012 */
[----:B------:R-:W-:Y:S01]  /*8e80*/  IMAD.MOV.U32 R5, RZ, RZ, R23 ;  /* 0x000000ffff057224 */ /* 0x000fe200078e0017 */
[----:B------:R-:W-:Y:S06]  /*8e90*/  @!P1 BRA `(.L_x_158) ;  /* 0x0000000000289947 */ /* 0x000fec0003800000 */
[----:B------:R-:W-:Y:S02]  /*8ea0*/  ULDC UR4, c[0x0][0x8f4] ;  /* 0x00023d0000047ab9 */ /* 0x000fe40000000800 */
[----:B------:R-:W-:-:S05]  /*8eb0*/  IADD3 R5, P1, R18, UR4, RZ ;  /* 0x0000000412057c10 */ /* 0x000fca000ff3e0ff */
[----:B------:R-:W-:-:S04]  /*8ec0*/  IMAD.X R23, RZ, RZ, R23, P1 ;  /* 0x000000ffff177224 */ /* 0x000fc800008e0617 */
[----:B------:R-:W-:-:S04]  /*8ed0*/  IMAD.WIDE.U32 R6, R23, UR8, RZ ;  /* 0x0000000817067c25 */ /* 0x000fc8000f8e00ff */
[----:B------:R-:W-:-:S04]  /*8ee0*/  IMAD.WIDE.U32 R6, P1, R5, UR9, R6 ;  /* 0x0000000905067c25 */ /* 0x000fc8000f820006 */
[----:B------:R-:W-:-:S04]  /*8ef0*/  IMAD.WIDE.U32 R4, R5, UR8, RZ ;  /* 0x0000000805047c25 */ /* 0x000fc8000f8e00ff */
[----:B------:R-:W-:Y:S01]  /*8f00*/  IMAD.MOV.U32 R4, RZ, RZ, R7 ;  /* 0x000000ffff047224 */ /* 0x000fe200078e0007 */
[----:B------:R-:W-:Y:S02]  /*8f10*/  IADD3 RZ, P3, R5, R6, RZ ;  /* 0x0000000605ff7210 */ /* 0x000fe40007f7e0ff */
[----:B------:R-:W-:-:S03]  /*8f20*/  IADD3.X R5, RZ, RZ, RZ, P1, !PT ;  /* 0x000000ffff057210 */ /* 0x000fc60000ffe4ff */
[----:B------:R-:W-:-:S08]  /*8f30*/  IMAD.WIDE.U32.X R4, R23, UR9, R4, P3 ;  /* 0x0000000917047c25 */ /* 0x000fd000098e0404 */
.L_x_158:
[----:B------:R-:W-:Y:S01]  /*8f40*/  ISETP.NE.AND P1, PT, R2, 0x1, PT ;  /* 0x000000010200780c */ /* 0x000fe20003f25270 */
[----:B------:R-:W-:Y:S01]  /*8f50*/  ULDC UR4, c[0x0][0x8f0] ;  /* 0x00023c0000047ab9 */ /* 0x000fe20000000800 */
[----:B------:R-:W-:Y:S01]  /*8f60*/  LOP3.LUT R20, R20, UR16, RZ, 0xc0, !PT ;  /* 0x0000001014147c12 */ /* 0x000fe2000f8ec0ff */
[----:B--2---:R-:W-:Y:S01]  /*8f70*/  IMAD.MOV R22, RZ, RZ, -R22 ;  /* 0x000000ffff167224 */ /* 0x004fe200078e0a16 */
[----:B------:R-:W-:Y:S01]  /*8f80*/  SHF.R.U64 R5, R4, UR4, R5 ;  /* 0x0000000404057c19 */ /* 0x000fe20008001205 */
[----:B------:R-:W-:Y:S01]  /*8f90*/  ULDC UR4, c[0x0][0x8e0] ;  /* 0x0002380000047ab9 */ /* 0x000fe20000000800 */
[----:B------:R-:W-:Y:S01]  /*8fa0*/  LOP3.LUT R9, R9, UR15, RZ, 0xc0, !PT ;  /* 0x0000000f09097c12 */ /* 0x000fe2000f8ec0ff */
[----:B------:R-:W-:Y:S01]  /*8fb0*/  ULDC UR5, c[0x0][0x8b8] ;  /* 0x00022e0000057ab9 */ /* 0x000fe20000000800 */
[----:B------:R-:W-:Y:S02]  /*8fc0*/  IMAD.MOV.U32 R6, RZ, RZ, R8 ;  /* 0x000000ffff067224 */ /* 0x000fe400078e0008 */
[----:B------:R-:W-:-:S02]  /*8fd0*/  IMAD.MOV R7, RZ, RZ, -R5 ;  /* 0x000000ffff077224 */ /* 0x000fc400078e0a05 */
[----:B------:R-:W-:Y:S02]  /*8fe0*/  IMAD R20, R5, UR17, R20 ;  /* 0x0000001105147c24 */ /* 0x000fe4000f8e0214 */
[----:B-1----:R-:W-:Y:S02]  /*8ff0*/  @P1 IMAD R15, R21, R22, R14 ;  /* 0x00000016150f1224 */ /* 0x002fe400078e020e */
[----:B------:R-:W-:Y:S01]  /*9000*/  IMAD R18, R7, UR4, R18 ;  /* 0x0000000407127c24 */ /* 0x000fe2000f8e0212 */
[----:B------:R-:W-:Y:S01]  /*9010*/  ULDC UR4, c[0x0][0x8a8] ;  /* 0x00022a0000047ab9 */ /* 0x000fe20000000800 */
[----:B------:R-:W-:Y:S01]  /*9020*/  IMAD R15, R20, UR5, R15 ;  /* 0x00000005140f7c24 */ /* 0x000fe2000f8e020f */
[----:B------:R-:W-:Y:S01]  /*9030*/  MOV R7, 0x1 ;  /* 0x0000000100077802 */ /* 0x000fe20000000f00 */
[----:B------:R-:W-:-:S05]  /*9040*/  IMAD R18, R18, UR4, R9 ;  /* 0x0000000412127c24 */ /* 0x000fca000f8e0209 */
[----:B------:R-:W-:Y:S02]  /*9050*/  SEL R4, R18, R15, !P1 ;  /* 0x0000000f12047207 */ /* 0x000fe40004800000 */
[----:B------:R-:W-:-:S07]  /*9060*/  SEL R5, R15, R18, !P1 ;  /* 0x000000120f057207 */ /* 0x000fce0004800000 */
.L_x_156:
[----:B------:R-:W-:Y:S05]  /*9070*/  BSYNC B1 ;  /* 0x0000000000017941 */ /* 0x000fea0003800000 */
.L_x_155:
[----:B------:R-:W-:-:S13]  /*9080*/  LOP3.LUT P1, RZ, R7, 0xff, RZ, 0xc0, !PT ;  /* 0x000000ff07ff7812 */ /* 0x000fda000782c0ff */
[----:B------:R-:W-:Y:S05]  /*9090*/  @P1 BRA `(.L_x_159) ;  /* 0xfffffff400481947 */ /* 0x000fea000383ffff */
[----:B------:R-:W-:Y:S05]  /*90a0*/  BSYNC B0 ;  /* 0x0000000000007941 */ /* 0x000fea0003800000 */
.L_x_147:
[----:B------:R-:W-:-:S03]  /*90b0*/  UMOV UR4, 0xffffffff ;  /* 0xffffffff00047882 */ /* 0x000fc60000000000 */
[----:B------:R-:W-:Y:S05]  /*90c0*/  BRA.DIV UR4, `(.L_x_160) ;  /* 0x0000000a04f87947 */ /* 0x000fea000b800000 */
[----:B------:R-:W-:-:S13]  /*90d0*/  ELECT P6, URZ, PT ;  /* 0x00000000003f782f */ /* 0x000fda00038c0000 */
.L_x_191:
[----:B------:R-:W-:Y:S04]  /*90e0*/  BSSY B0, `(.L_x_161) ;  /* 0x0000061000007945 */ /* 0x000fe80003800000 */
[----:B------:R-:W-:Y:S05]  /*90f0*/  @!P6 BRA `(.L_x_162) ;  /* 0x00000004007ce947 */ /* 0x000fea0003800000 */
[----:B------:R-:W-:-:S04]  /*9100*/  LOP3.LUT R19, R19, 0x2, RZ, 0xfc, !PT ;  /* 0x0000000213137812 */ /* 0x000fc800078efcff */
[----:B------:R-:W-:-:S13]  /*9110*/  ISETP.NE.AND P0, PT, R19, 0x3, PT ;  /* 0x000000031300780c */ /* 0x000fda0003f05270 */
[----:B------:R-:W-:Y:S05]  /*9120*/  @!P0 BRA `(.L_x_163) ;  /* 0x0000000000048947 */ /* 0x000fea0003800000 */
[----:B------:R-:W-:Y:S01]  /*9130*/  BPT.TRAP 0x1 ;  /* 0x000000040000795c */ /* 0x000fe20000300000 */
.L_x_163:
[----:B------:R-:W1:Y:S01]  /*9140*/  S2R R3, SR_CgaCtaId ;  /* 0x0000000000037919 */ /* 0x000e620000008800 */
[----:B------:R-:W-:-:S04]  /*9150*/  MOV R2, 0x400 ;  /* 0x0000040000027802 */ /* 0x000fc80000000f00 */
[----:B-1----:R-:W-:Y:S02]  /*9160*/  LEA R3, R3, R2, 0x18 ;  /* 0x0000000203037211 */ /* 0x002fe400078ec0ff */
[----:B------:R-:W-:-:S03]  /*9170*/  SHF.L.U32 R2, R0, 0x1f, RZ ;  /* 0x0000001f00027819 */ /* 0x000fc600000006ff */
[----:B------:R-:W-:-:S04]  /*9180*/  VIADD R3, R3, 0x50 ;  /* 0x0000005003037836 */ /* 0x000fc80000000000 */
[C---:B------:R-:W-:Y:S01]  /*9190*/  IMAD R7, R12.reuse, 0x8, R3 ;  /* 0x000000080c077824 */ /* 0x040fe200078e0203 */
[----:B------:R-:W-:-:S03]  /*91a0*/  IADD3 R12, R12, 0x1, RZ ;  /* 0x000000010c0c7810 */ /* 0x000fc60007ffe0ff */
[----:B------:R-:W1:Y:S01]  /*91b0*/  SYNCS.PHASECHK.TRANS64.TRYWAIT P0, [R7+URZ], R2 ;  /* 0x00000002070075a7 */ /* 0x000e62000800017f */
[----:B------:R-:W-:-:S04]  /*91c0*/  ISETP.NE.AND P1, PT, R12, 0xa, PT ;  /* 0x0000000a0c00780c */ /* 0x000fc80003f25270 */
[----:B------:R-:W-:Y:S02]  /*91d0*/  SEL R5, RZ, 0x1, P1 ;  /* 0x00000001ff057807 */ /* 0x000fe40000800000 */
[----:B------:R-:W-:Y:S02]  /*91e0*/  SEL R12, R12, RZ, P1 ;  /* 0x000000ff0c0c7207 */ /* 0x000fe40000800000 */
[----:B------:R-:W-:-:S03]  /*91f0*/  LOP3.LUT R5, R0, R5, RZ, 0x3c, !PT ;  /* 0x0000000500057212 */ /* 0x000fc600078e3cff */
[----:B------:R-:W-:Y:S01]  /*9200*/  IMAD R9, R12, 0x8, R3 ;  /* 0x000000080c097824 */ /* 0x000fe200078e0203 */
[----:B------:R-:W-:Y:S01]  /*9210*/  SHF.L.U32 R4, R5, 0x1f, RZ ;  /* 0x0000001f05047819 */ /* 0x000fe200000006ff */
[----:B-1----:R-:W-:Y:S06]  /*9220*/  @!P0 BRA `(.L_x_164) ;  /* 0x0000000800c08947 */ /* 0x002fec0003800000 */
.L_x_192:
[----:B------:R-:W2:Y:S01]  /*9230*/  SYNCS.PHASECHK.TRANS64.TRYWAIT P0, [R9+URZ], R4 ;  /* 0x00000004090075a7 */ /* 0x000ea2000800017f */
[----:B------:R-:W-:-:S05]  /*9240*/  VIADD R0, R12, 0x1 ;  /* 0x000000010c007836 */ /* 0x000fca0000000000 */
[----:B------:R-:W-:-:S04]  /*9250*/  ISETP.NE.AND P1, PT, R0, 0xa, PT ;  /* 0x0000000a0000780c */ /* 0x000fc80003f25270 */
[----:B-1----:R-:W-:Y:S02]  /*9260*/  SEL R2, RZ, 0x1, P1 ;  /* 0x00000001ff027807 */ /* 0x002fe40000800000 */
[----:B------:R-:W-:Y:S02]  /*9270*/  SEL R0, R0, RZ, P1 ;  /* 0x000000ff00007207 */ /* 0x000fe40000800000 */
[----:B------:R-:W-:-:S03]  /*9280*/  LOP3.LUT R7, R5, R2, RZ, 0x3c, !PT ;  /* 0x0000000205077212 */ /* 0x000fc600078e3cff */
[----:B------:R-:W-:Y:S01]  /*9290*/  IMAD R6, R0, 0x8, R3 ;  /* 0x0000000800067824 */ /* 0x000fe200078e0203 */
[----:B------:R-:W-:Y:S01]  /*92a0*/  SHF.L.U32 R5, R7, 0x1f, RZ ;  /* 0x0000001f07057819 */ /* 0x000fe200000006ff */
[----:B--2---:R-:W-:Y:S06]  /*92b0*/  @!P0 BRA `(.L_x_165) ;  /* 0x0000000800b08947 */ /* 0x004fec0003800000 */
.L_x_193:
[----:B------:R-:W2:Y:S01]  /*92c0*/  SYNCS.PHASECHK.TRANS64.TRYWAIT P0, [R6+URZ], R5 ;  /* 0x00000005060075a7 */ /* 0x000ea2000800017f */
[----:B------:R-:W-:-:S04]  /*92d0*/  IADD3 R0, R0, 0x1, RZ ;  /* 0x0000000100007810 */ /* 0x000fc80007ffe0ff */
[----:B------:R-:W-:-:S04]  /*92e0*/  ISETP.NE.AND P1, PT, R0, 0xa, PT ;  /* 0x0000000a0000780c */ /* 0x000fc80003f25270 */
[----:B------:R-:W-:Y:S02]  /*92f0*/  SEL R2, RZ, 0x1, P1 ;  /* 0x00000001ff027807 */ /* 0x000fe40000800000 */
[----:B------:R-:W-:Y:S02]  /*9300*/  SEL R0, R0, RZ, P1 ;  /* 0x000000ff00007207 */ /* 0x000fe40000800000 */
[----:B------:R-:W-:-:S03]  /*9310*/  LOP3.LUT R7, R7, R2, RZ, 0x3c, !PT ;  /* 0x0000000207077212 */ /* 0x000fc600078e3cff */
[----:B-1----:R-:W-:Y:S01]  /*9320*/  IMAD R9, R0, 0x8, R3 ;  /* 0x0000000800097824 */ /* 0x002fe200078e0203 */
[----:B------:R-:W-:Y:S01]  /*9330*/  SHF.L.U32 R4, R7, 0x1f, RZ ;  /* 0x0000001f07047819 */ /* 0x000fe200000006ff */
[----:B--2---:R-:W-:Y:S06]  /*9340*/  @!P0 BRA `(.L_x_166) ;  /* 0x0000000800a08947 */ /* 0x004fec0003800000 */
.L_x_194:
[----:B------:R-:W2:Y:S01]  /*9350*/  SYNCS.PHASECHK.TRANS64.TRYWAIT P0, [R9+URZ], R4 ;  /* 0x00000004090075a7 */ /* 0x000ea2000800017f */
[----:B------:R-:W-:-:S05]  /*9360*/  VIADD R0, R0, 0x1 ;  /* 0x0000000100007836 */ /* 0x000fca0000000000 */
[----:B------:R-:W-:-:S04]  /*9370*/  ISETP.NE.AND P1, PT, R0, 0xa, PT ;  /* 0x0000000a0000780c */ /* 0x000fc80003f25270 */
[----:B------:R-:W-:Y:S02]  /*9380*/  SEL R2, RZ, 0x1, P1 ;  /* 0x00000001ff027807 */ /* 0x000fe40000800000 */
[----:B------:R-:W-:Y:S02]  /*9390*/  SEL R0, R0, RZ, P1 ;  /* 0x000000ff00007207 */ /* 0x000fe40000800000 */
[----:B------:R-:W-:-:S03]  /*93a0*/  LOP3.LUT R7, R7, R2, RZ, 0x3c, !PT ;  /* 0x0000000207077212 */ /* 0x000fc600078e3cff */
[----:B-1----:R-:W-:Y:S01]  /*93b0*/  IMAD R6, R0, 0x8, R3 ;  /* 0x0000000800067824 */ /* 0x002fe200078e0203 */
[----:B------:R-:W-:Y:S01]  /*93c0*/  SHF.L.U32 R5, R7, 0x1f, RZ ;  /* 0x0000001f07057819 */ /* 0x000fe200000006ff */
[----:B--2---:R-:W-:Y:S06]  /*93d0*/  @!P0 BRA `(.L_x_167) ;  /* 0x0000000800908947 */ /* 0x004fec0003800000 */
.L_x_195:
        /* <DEDUP_REMOVED lines=9> */
.L_x_196:
        /* <DEDUP_REMOVED lines=9> */
.L_x_197:
        /* <DEDUP_REMOVED lines=9> */
.L_x_198:
        /* <DEDUP_REMOVED lines=9> */
.L_x_199:
[----:B------:R-:W2:Y:S01]  /*9620*/  SYNCS.PHASECHK.TRANS64.TRYWAIT P0, [R6+URZ], R5 ;  /* 0x00000005060075a7 */ /* 0x000ea2000800017f */
[----:B------:R-:W-:-:S04]  /*9630*/  IADD3 R0, R0, 0x1, RZ ;  /* 0x0000000100007810 */ /* 0x000fc80007ffe0ff */
[----:B------:R-:W-:-:S04]  /*9640*/  ISETP.NE.AND P1, PT, R0, 0xa, PT ;  /* 0x0000000a0000780c */ /* 0x000fc80003f25270 */
[----:B------:R-:W-:Y:S02]  /*9650*/  SEL R2, RZ, 0x1, P1 ;  /* 0x00000001ff027807 */ /* 0x000fe40000800000 */
[----:B------:R-:W-:Y:S02]  /*9660*/  SEL R0, R0, RZ, P1 ;  /* 0x000000ff00007207 */ /* 0x000fe40000800000 */
[----:B------:R-:W-:Y:S01]  /*9670*/  LOP3.LUT R2, R7, R2, RZ, 0x3c, !PT ;  /* 0x0000000207027212 */ /* 0x000fe200078e3cff */
[----:B--2---:R-:W-:Y:S06]  /*9680*/  @!P0 BRA `(.L_x_172) ;  /* 0x0000000800488947 */ /* 0x004fec0003800000 */
.L_x_200:
[----:B------:R-:W-:Y:S01]  /*9690*/  IMAD R3, R0, 0x8, R3 ;  /* 0x0000000800037824 */ /* 0x000fe200078e0203 */
[----:B------:R-:W-:-:S07]  /*96a0*/  SHF.L.U32 R0, R2, 0x1f, RZ ;  /* 0x0000001f02007819 */ /* 0x000fce00000006ff */
.L_x_173:
[----:B---3--:R3:W4:Y:S02]  /*96b0*/  SYNCS.PHASECHK.TRANS64.TRYWAIT P0, [R3+URZ], R0 ;  /* 0x00000000030075a7 */ /* 0x008724000800017f */
[----:B----4-:R-:W-:Y:S05]  /*96c0*/  @!P0 NANOSLEEP.SYNCS 0x989680 ;  /* 0x009896800000895d */ /* 0x010fea0003900000 */
[----:B------:R-:W4:Y:S02]  /*96d0*/  @!P0 SYNCS.PHASECHK.TRANS64 P0, [R3+URZ], R0 ;  /* 0x00000000030085a7 */ /* 0x000f24000800007f */
[----:B----4-:R-:W-:Y:S05]  /*96e0*/  @!P0 BRA `(.L_x_173) ;  /* 0xfffffffc00f08947 */ /* 0x010fea000383ffff */
.L_x_162:
[----:B------:R-:W-:Y:S05]  /*96f0*/  BSYNC B0 ;  /* 0x0000000000007941 */ /* 0x000fea0003800000 */
.L_x_161:
[----:B------:R-:W-:Y:S05]  /*9700*/  EXIT ;  /* 0x000000000000794d */ /* 0x000fea0003800000 */
.L_x_21:
[----:B---3--:R-:W-:-:S04]  /*9710*/  IMAD.U32 R3, RZ, RZ, UR5 ;  /* 0x00000005ff037e24 */ /* 0x008fc8000f8e00ff */
[----:B------:R3:W4:Y:S03]  /*9720*/  SYNCS.PHASECHK.TRANS64.TRYWAIT P0, [R3+URZ], R0 ;  /* 0x00000000030075a7 */ /* 0x000726000800017f */
[----:B----4-:R-:W-:Y:S05]  /*9730*/  @!P0 NANOSLEEP.SYNCS 0x989680 ;  /* 0x009896800000895d */ /* 0x010fea0003900000 */
[----:B------:R-:W4:Y:S02]  /*9740*/  @!P0 SYNCS.PHASECHK.TRANS64 P0, [R3+URZ], R0 ;  /* 0x00000000030085a7 */ /* 0x000f24000800007f */
[----:B----4-:R-:W-:Y:S05]  /*9750*/  @!P0 BRA `(.L_x_21) ;  /* 0xfffffffc00ec8947 */ /* 0x010fea000383ffff */
[----:B------:R-:W-:Y:S05]  /*9760*/  BRA `(.L_x_20) ;  /* 0xffffff8000f47947 */ /* 0x000fea000383ffff */
.L_x_27:
[----:B---3--:R-:W-:-:S04]  /*9770*/  IMAD.U32 R4, RZ, RZ, UR8 ;  /* 0x00000008ff047e24 */ /* 0x008fc8000f8e00ff */
[----:B------:R3:W4:Y:S03]  /*9780*/  SYNCS.PHASECHK.TRANS64.TRYWAIT P0, [R4+URZ], R3 ;  /* 0x00000003040075a7 */ /* 0x000726000800017f */
[----:B----4-:R-:W-:Y:S05]  /*9790*/  @!P0 NANOSLEEP.SYNCS 0x989680 ;  /* 0x009896800000895d */ /* 0x010fea0003900000 */
[----:B------:R-:W4:Y:S02]  /*97a0*/  @!P0 SYNCS.PHASECHK.TRANS64 P0, [R4+URZ], R3 ;  /* 0x00000003040085a7 */ /* 0x000f24000800007f */
[----:B----4-:R-:W-:Y:S05]  /*97b0*/  @!P0 BRA `(.L_x_27) ;  /* 0xfffffffc00ec8947 */ /* 0x010fea000383ffff */
[----:B------:R-:W-:Y:S05]  /*97c0*/  BRA `(.L_x_26) ;  /* 0xffffff8c00707947 */ /* 0x000fea000383ffff */
.L_x_52:
[----:B--2---:R2:W3:Y:S02]  /*97d0*/  SYNCS.PHASECHK.TRANS64.TRYWAIT P0, [R24+URZ+0xa0], R7 ;  /* 0x0000a007180075a7 */ /* 0x0044e4000800017f */
[----:B---3--:R-:W-:Y:S05]  /*97e0*/  @!P0 NANOSLEEP.SYNCS 0x989680 ;  /* 0x009896800000895d */ /* 0x008fea0003900000 */
[----:B------:R-:W3:Y:S02]  /*97f0*/  @!P0 SYNCS.PHASECHK.TRANS64 P0, [R24+URZ+0xa0], R7 ;  /* 0x0000a007180085a7 */ /* 0x000ee4000800007f */
[----:B---3--:R-:W-:Y:S05]  /*9800*/  @!P0 BRA `(.L_x_52) ;  /* 0xfffffffc00f08947 */ /* 0x008fea000383ffff */
[----:B------:R-:W-:Y:S05]  /*9810*/  BRA `(.L_x_174) ;  /* 0xffffffa400ec7947 */ /* 0x000fea000383ffff */
.L_x_63:
[----:B--2---:R2:W3:Y:S02]  /*9820*/  SYNCS.PHASECHK.TRANS64.TRYWAIT P2, [R21+URZ+0xa0], R14 ;  /* 0x0000a00e150075a7 */ /* 0x0044e4000804017f */
[----:B---3--:R-:W-:Y:S05]  /*9830*/  @!P2 NANOSLEEP.SYNCS 0x989680 ;  /* 0x009896800000a95d */ /* 0x008fea0003900000 */
[----:B------:R-:W3:Y:S02]  /*9840*/  @!P2 SYNCS.PHASECHK.TRANS64 P2, [R21+URZ+0xa0], R14 ;  /* 0x0000a00e1500a5a7 */ /* 0x000ee4000804007f */
[----:B---3--:R-:W-:Y:S05]  /*9850*/  @!P2 BRA `(.L_x_63) ;  /* 0xfffffffc00f0a947 */ /* 0x008fea000383ffff */
[----:B------:R-:W-:Y:S05]  /*9860*/  BRA `(.L_x_175) ;  /* 0xffffffb000847947 */ /* 0x000fea000383ffff */
.L_x_74:
[----:B--2---:R2:W3:Y:S02]  /*9870*/  SYNCS.PHASECHK.TRANS64.TRYWAIT P2, [R15+URZ+0xa0], R14 ;  /* 0x0000a00e0f0075a7 */ /* 0x0044e4000804017f */
[----:B---3--:R-:W-:Y:S05]  /*9880*/  @!P2 NANOSLEEP.SYNCS 0x989680 ;  /* 0x009896800000a95d */ /* 0x008fea0003900000 */
[----:B------:R-:W3:Y:S02]  /*9890*/  @!P2 SYNCS.PHASECHK.TRANS64 P2, [R15+URZ+0xa0], R14 ;  /* 0x0000a00e0f00a5a7 */ /* 0x000ee4000804007f */
[----:B---3--:R-:W-:Y:S05]  /*98a0*/  @!P2 BRA `(.L_x_74) ;  /* 0xfffffffc00f0a947 */ /* 0x008fea000383ffff */
[----:B------:R-:W-:Y:S05]  /*98b0*/  BRA `(.L_x_176) ;  /* 0xffffffb800a47947 */ /* 0x000fea000383ffff */
.L_x_85:
[----:B--2---:R2:W3:Y:S02]  /*98c0*/  SYNCS.PHASECHK.TRANS64.TRYWAIT P1, [R15+URZ+0xa0], R4 ;  /* 0x0000a0040f0075a7 */ /* 0x0044e4000802017f */
[----:B---3--:R-:W-:Y:S05]  /*98d0*/  @!P1 NANOSLEEP.SYNCS 0x989680 ;  /* 0x009896800000995d */ /* 0x008fea0003900000 */
[----:B------:R-:W3:Y:S02]  /*98e0*/  @!P1 SYNCS.PHASECHK.TRANS64 P1, [R15+URZ+0xa0], R4 ;  /* 0x0000a0040f0095a7 */ /* 0x000ee4000802007f */
[----:B---3--:R-:W-:Y:S05]  /*98f0*/  @!P1 BRA `(.L_x_85) ;  /* 0xfffffffc00f09947 */ /* 0x008fea000383ffff */
[----:B------:R-:W-:Y:S05]  /*9900*/  BRA `(.L_x_177) ;  /* 0xffffffc000c47947 */ /* 0x000fea000383ffff */
.L_x_101:
[----:B-1----:R-:W-:-:S04]  /*9910*/  MOV R10, UR4 ;  /* 0x00000004000a7c02 */ /* 0x002fc80008000f00 */
[----:B------:R1:W2:Y:S03]  /*9920*/  SYNCS.PHASECHK.TRANS64.TRYWAIT P0, [R10+URZ+0xe8], R3 ;  /* 0x0000e8030a0075a7 */ /* 0x0002a6000800017f */
[----:B--2---:R-:W-:Y:S05]  /*9930*/  @!P0 NANOSLEEP.SYNCS 0x989680 ;  /* 0x009896800000895d */ /* 0x004fea0003900000 */
[----:B------:R-:W2:Y:S02]  /*9940*/  @!P0 SYNCS.PHASECHK.TRANS64 P0, [R10+URZ+0xe8], R3 ;  /* 0x0000e8030a0085a7 */ /* 0x000ea4000800007f */
[----:B--2---:R-:W-:Y:S05]  /*9950*/  @!P0 BRA `(.L_x_101) ;  /* 0xfffffffc00ec8947 */ /* 0x004fea000383ffff */
[----:B------:R-:W-:Y:S05]  /*9960*/  BRA `(.L_x_100) ;  /* 0xffffffd800207947 */ /* 0x000fea000383ffff */
.L_x_110:
[----:B-1----:R-:W-:-:S04]  /*9970*/  IMAD.U32 R5, RZ, RZ, UR5 ;  /* 0x00000005ff057e24 */ /* 0x002fc8000f8e00ff */
[----:B------:R1:W2:Y:S03]  /*9980*/  SYNCS.PHASECHK.TRANS64.TRYWAIT P1, [R5+URZ+0xc0], R4 ;  /* 0x0000c004050075a7 */ /* 0x0002a6000802017f */
[----:B--2---:R-:W-:Y:S05]  /*9990*/  @!P1 NANOSLEEP.SYNCS 0x989680 ;  /* 0x009896800000995d */ /* 0x004fea0003900000 */
[----:B------:R-:W2:Y:S02]  /*99a0*/  @!P1 SYNCS.PHASECHK.TRANS64 P1, [R5+URZ+0xc0], R4 ;  /* 0x0000c004050095a7 */ /* 0x000ea4000802007f */
[----:B--2---:R-:W-:Y:S05]  /*99b0*/  @!P1 BRA `(.L_x_110) ;  /* 0xfffffffc00ec9947 */ /* 0x004fea000383ffff */
[----:B------:R-:W-:Y:S05]  /*99c0*/  BRA `(.L_x_178) ;  /* 0xffffffdc000c7947 */ /* 0x000fea000383ffff */
.L_x_116:
[----:B-12---:R-:W-:-:S04]  /*99d0*/  IMAD.U32 R5, RZ, RZ, UR5 ;  /* 0x00000005ff057e24 */ /* 0x006fc8000f8e00ff */
[----:B------:R1:W2:Y:S03]  /*99e0*/  SYNCS.PHASECHK.TRANS64.TRYWAIT P1, [R5+URZ+0xc8], R4 ;  /* 0x0000c804050075a7 */ /* 0x0002a6000802017f */
[----:B--2---:R-:W-:Y:S05]  /*99f0*/  @!P1 NANOSLEEP.SYNCS 0x989680 ;  /* 0x009896800000995d */ /* 0x004fea0003900000 */
[----:B------:R-:W2:Y:S02]  /*9a00*/  @!P1 SYNCS.PHASECHK.TRANS64 P1, [R5+URZ+0xc8], R4 ;  /* 0x0000c804050095a7 */ /* 0x000ea4000802007f */
[----:B--2---:R-:W-:Y:S05]  /*9a10*/  @!P1 BRA `(.L_x_116) ;  /* 0xfffffffc00ec9947 */ /* 0x004fea000383ffff */
[----:B------:R-:W-:Y:S05]  /*9a20*/  BRA `(.L_x_179) ;  /* 0xffffffdc00547947 */ /* 0x000fea000383ffff */
.L_x_122:
[----:B-123--:R-:W-:-:S04]  /*9a30*/  IMAD.U32 R5, RZ, RZ, UR5 ;  /* 0x00000005ff057e24 */ /* 0x00efc8000f8e00ff */
[----:B------:R1:W2:Y:S03]  /*9a40*/  SYNCS.PHASECHK.TRANS64.TRYWAIT P1, [R5+URZ+0xd0], R4 ;  /* 0x0000d004050075a7 */ /* 0x0002a6000802017f */
[----:B--2---:R-:W-:Y:S05]  /*9a50*/  @!P1 NANOSLEEP.SYNCS 0x989680 ;  /* 0x009896800000995d */ /* 0x004fea0003900000 */
[----:B------:R-:W2:Y:S02]  /*9a60*/  @!P1 SYNCS.PHASECHK.TRANS64 P1, [R5+URZ+0xd0], R4 ;  /* 0x0000d004050095a7 */ /* 0x000ea4000802007f */
[----:B--2---:R-:W-:Y:S05]  /*9a70*/  @!P1 BRA `(.L_x_122) ;  /* 0xfffffffc00ec9947 */ /* 0x004fea000383ffff */
[----:B------:R-:W-:Y:S05]  /*9a80*/  BRA `(.L_x_180) ;  /* 0xffffffdc00a87947 */ /* 0x000fea000383ffff */
.L_x_128:
[----:B-1234-:R-:W-:-:S04]  /*9a90*/  MOV R5, UR5 ;  /* 0x0000000500057c02 */ /* 0x01efc80008000f00 */
[----:B------:R1:W2:Y:S03]  /*9aa0*/  SYNCS.PHASECHK.TRANS64.TRYWAIT P1, [R5+URZ+0xd8], R4 ;  /* 0x0000d804050075a7 */ /* 0x0002a6000802017f */
[----:B--2---:R-:W-:Y:S05]  /*9ab0*/  @!P1 NANOSLEEP.SYNCS 0x989680 ;  /* 0x009896800000995d */ /* 0x004fea0003900000 */
[----:B------:R-:W2:Y:S02]  /*9ac0*/  @!P1 SYNCS.PHASECHK.TRANS64 P1, [R5+URZ+0xd8], R4 ;  /* 0x0000d804050095a7 */ /* 0x000ea4000802007f */
[----:B--2---:R-:W-:Y:S05]  /*9ad0*/  @!P1 BRA `(.L_x_128) ;  /* 0xfffffffc00ec9947 */ /* 0x004fea000383ffff */
[----:B------:R-:W-:Y:S05]  /*9ae0*/  BRA `(.L_x_181) ;  /* 0xffffffdc00f07947 */ /* 0x000fea000383ffff */
.L_x_140:
[----:B-1----:R1:W3:Y:S02]  /*9af0*/  SYNCS.PHASECHK.TRANS64.TRYWAIT P0, [R3+URZ+0xc0], R0 ;  /* 0x0000c000030075a7 */ /* 0x0022e4000800017f */
[----:B---3--:R-:W-:Y:S05]  /*9b00*/  @!P0 NANOSLEEP.SYNCS 0x989680 ;  /* 0x009896800000895d */ /* 0x008fea0003900000 */
[----:B------:R-:W3:Y:S02]  /*9b10*/  @!P0 SYNCS.PHASECHK.TRANS64 P0, [R3+URZ+0xc0], R0 ;  /* 0x0000c000030085a7 */ /* 0x000ee4000800007f */
[----:B---3--:R-:W-:Y:S05]  /*9b20*/  @!P0 BRA `(.L_x_140) ;  /* 0xfffffffc00f08947 */ /* 0x008fea000383ffff */
[----:B------:R-:W-:Y:S05]  /*9b30*/  BRA `(.L_x_182) ;  /* 0xffffffe400f07947 */ /* 0x000fea000383ffff */
.L_x_142:
[----:B---3--:R3:W4:Y:S02]  /*9b40*/  SYNCS.PHASECHK.TRANS64.TRYWAIT P0, [R3+URZ+0xc8], R0 ;  /* 0x0000c800030075a7 */ /* 0x008724000800017f */
[----:B----4-:R-:W-:Y:S05]  /*9b50*/  @!P0 NANOSLEEP.SYNCS 0x989680 ;  /* 0x009896800000895d */ /* 0x010fea0003900000 */
[----:B------:R-:W4:Y:S02]  /*9b60*/  @!P0 SYNCS.PHASECHK.TRANS64 P0, [R3+URZ+0xc8], R0 ;  /* 0x0000c800030085a7 */ /* 0x000f24000800007f */
[----:B----4-:R-:W-:Y:S05]  /*9b70*/  @!P0 BRA `(.L_x_142) ;  /* 0xfffffffc00f08947 */ /* 0x010fea000383ffff */
[----:B------:R-:W-:Y:S05]  /*9b80*/  BRA `(.L_x_183) ;  /* 0xffffffe400ec7947 */ /* 0x000fea000383ffff */
.L_x_144:
[----:B----4-:R4:W1:Y:S02]  /*9b90*/  SYNCS.PHASECHK.TRANS64.TRYWAIT P0, [R3+URZ+0xd0], R0 ;  /* 0x0000d000030075a7 */ /* 0x010864000800017f */
[----:B-1----:R-:W-:Y:S05]  /*9ba0*/  @!P0 NANOSLEEP.SYNCS 0x989680 ;  /* 0x009896800000895d */ /* 0x002fea0003900000 */
[----:B------:R-:W1:Y:S02]  /*9bb0*/  @!P0 SYNCS.PHASECHK.TRANS64 P0, [R3+URZ+0xd0], R0 ;  /* 0x0000d000030085a7 */ /* 0x000e64000800007f */
[----:B-1----:R-:W-:Y:S05]  /*9bc0*/  @!P0 BRA `(.L_x_144) ;  /* 0xfffffffc00f08947 */ /* 0x002fea000383ffff */
[----:B------:R-:W-:Y:S05]  /*9bd0*/  BRA `(.L_x_184) ;  /* 0xffffffe400e87947 */ /* 0x000fea000383ffff */
.L_x_148:
[----:B------:R-:W-:Y:S01]  /*9be0*/  BSSY B1, `(.L_x_185) ;  /* 0x0000006000017945 */ /* 0x000fe20003800000 */
[----:B------:R-:W-:-:S07]  /*9bf0*/  IMAD.MOV.U32 R15, RZ, RZ, -0x1 ;  /* 0xffffffffff0f7424 */ /* 0x000fce00078e00ff */
[----:B------:R-:W-:Y:S05]  /*9c00*/  WARPSYNC.COLLECTIVE R15, `(.L_x_186) ;  /* 0x000000000f0c7348 */ /* 0x000fea0003c00000 */
[----:B------:R-:W-:Y:S02]  /*9c10*/  ELECT P6, UR62, PT ;  /* 0x00000000003e782f */ /* 0x000fe400038c0000 */
[----:B------:R-:W-:Y:S01]  /*9c20*/  MOV R14, UR62 ;  /* 0x0000003e000e7c02 */ /* 0x000fe20008000f00 */
[----:B------:R-:W-:Y:S10]  /*9c30*/  ENDCOLLECTIVE ;  /* 0x000000000000791b */ /* 0x000ff40003800000 */
.L_x_186:
[----:B------:R-:W-:Y:S05]  /*9c40*/  BSYNC B1 ;  /* 0x0000000000017941 */ /* 0x000fea0003800000 */
.L_x_185:
[----:B------:R-:W-:Y:S05]  /*9c50*/  BRA `(.L_x_187) ;  /* 0xffffffe800647947 */ /* 0x000fea000383ffff */
.L_x_151:
[----:B--2---:R2:W3:Y:S02]  /*9c60*/  SYNCS.PHASECHK.TRANS64.TRYWAIT P1, [R21+URZ+0x50], R8 ;  /* 0x00005008150075a7 */ /* 0x0044e4000802017f */
[----:B---3--:R-:W-:Y:S05]  /*9c70*/  @!P1 NANOSLEEP.SYNCS 0x989680 ;  /* 0x009896800000995d */ /* 0x008fea0003900000 */
[----:B------:R-:W3:Y:S02]  /*9c80*/  @!P1 SYNCS.PHASECHK.TRANS64 P1, [R21+URZ+0x50], R8 ;  /* 0x00005008150095a7 */ /* 0x000ee4000802007f */
[----:B---3--:R-:W-:Y:S05]  /*9c90*/  @!P1 BRA `(.L_x_151) ;  /* 0xfffffffc00f09947 */ /* 0x008fea000383ffff */
[----:B------:R-:W-:Y:S05]  /*9ca0*/  BRA `(.L_x_188) ;  /* 0xffffffe800987947 */ /* 0x000fea000383ffff */
.L_x_160:
[----:B------:R-:W-:Y:S01]  /*9cb0*/  BSSY B0, `(.L_x_189) ;  /* 0x0000006000007945 */ /* 0x000fe20003800000 */
[----:B------:R-:W-:-:S07]  /*9cc0*/  IMAD.MOV.U32 R15, RZ, RZ, -0x1 ;  /* 0xffffffffff0f7424 */ /* 0x000fce00078e00ff */
[----:B------:R-:W-:Y:S05]  /*9cd0*/  WARPSYNC.COLLECTIVE R15, `(.L_x_190) ;  /* 0x000000000f0c7348 */ /* 0x000fea0003c00000 */
[----:B------:R-:W-:Y:S02]  /*9ce0*/  ELECT P6, UR62, PT ;  /* 0x00000000003e782f */ /* 0x000fe400038c0000 */
[----:B------:R-:W-:Y:S01]  /*9cf0*/  MOV R14, UR62 ;  /* 0x0000003e000e7c02 */ /* 0x000fe20008000f00 */
[----:B------:R-:W-:Y:S10]  /*9d00*/  ENDCOLLECTIVE ;  /* 0x000000000000791b */ /* 0x000ff40003800000 */
.L_x_190:
[----:B------:R-:W-:Y:S05]  /*9d10*/  BSYNC B0 ;  /* 0x0000000000007941 */ /* 0x000fea0003800000 */
.L_x_189:
[----:B------:R-:W-:Y:S05]  /*9d20*/  BRA `(.L_x_191) ;  /* 0xfffffff000ec7947 */ /* 0x000fea000383ffff */
.L_x_164:
[----:B-1----:R1:W2:Y:S02]  /*9d30*/  SYNCS.PHASECHK.TRANS64.TRYWAIT P0, [R7+URZ], R2 ;  /* 0x00000002070075a7 */ /* 0x0022a4000800017f */
[----:B--2---:R-:W-:Y:S05]  /*9d40*/  @!P0 NANOSLEEP.SYNCS 0x989680 ;  /* 0x009896800000895d */ /* 0x004fea0003900000 */
[----:B------:R-:W2:Y:S02]  /*9d50*/  @!P0 SYNCS.PHASECHK.TRANS64 P0, [R7+URZ], R2 ;  /* 0x00000002070085a7 */ /* 0x000ea4000800007f */
[----:B--2---:R-:W-:Y:S05]  /*9d60*/  @!P0 BRA `(.L_x_164) ;  /* 0xfffffffc00f08947 */ /* 0x004fea000383ffff */
[----:B------:R-:W-:Y:S05]  /*9d70*/  BRA `(.L_x_192) ;  /* 0xfffffff4002c7947 */ /* 0x000fea000383ffff */
.L_x_165:
[----:B-1----:R1:W2:Y:S02]  /*9d80*/  SYNCS.PHASECHK.TRANS64.TRYWAIT P0, [R9+URZ], R4 ;  /* 0x00000004090075a7 */ /* 0x0022a4000800017f */
[----:B--2---:R-:W-:Y:S05]  /*9d90*/  @!P0 NANOSLEEP.SYNCS 0x989680 ;  /* 0x009896800000895d */ /* 0x004fea0003900000 */
[----:B------:R-:W2:Y:S02]  /*9da0*/  @!P0 SYNCS.PHASECHK.TRANS64 P0, [R9+URZ], R4 ;  /* 0x00000004090085a7 */ /* 0x000ea4000800007f */
[----:B--2---:R-:W-:Y:S05]  /*9db0*/  @!P0 BRA `(.L_x_165) ;  /* 0xfffffffc00f08947 */ /* 0x004fea000383ffff */
[----:B------:R-:W-:Y:S05]  /*9dc0*/  BRA `(.L_x_193) ;  /* 0xfffffff4003c7947 */ /* 0x000fea000383ffff */
.L_x_166:
[----:B-1----:R1:W2:Y:S02]  /*9dd0*/  SYNCS.PHASECHK.TRANS64.TRYWAIT P0, [R6+URZ], R5 ;  /* 0x00000005060075a7 */ /* 0x0022a4000800017f */
[----:B--2---:R-:W-:Y:S05]  /*9de0*/  @!P0 NANOSLEEP.SYNCS 0x989680 ;  /* 0x009896800000895d */ /* 0x004fea0003900000 */
[----:B------:R-:W2:Y:S02]  /*9df0*/  @!P0 SYNCS.PHASECHK.TRANS64 P0, [R6+URZ], R5 ;  /* 0x00000005060085a7 */ /* 0x000ea4000800007f */
[----:B--2---:R-:W-:Y:S05]  /*9e00*/  @!P0 BRA `(.L_x_166) ;  /* 0xfffffffc00f08947 */ /* 0x004fea000383ffff */
[----:B------:R-:W-:Y:S05]  /*9e10*/  BRA `(.L_x_194) ;  /* 0xfffffff4004c7947 */ /* 0x000fea000383ffff */
.L_x_167:
[----:B-1----:R1:W2:Y:S02]  /*9e20*/  SYNCS.PHASECHK.TRANS64.TRYWAIT P0, [R9+URZ], R4 ;  /* 0x00000004090075a7 */ /* 0x0022a4000800017f */
[----:B--2---:R-:W-:Y:S05]  /*9e30*/  @!P0 NANOSLEEP.SYNCS 0x989680 ;  /* 0x009896800000895d */ /* 0x004fea0003900000 */
[----:B------:R-:W2:Y:S02]  /*9e40*/  @!P0 SYNCS.PHASECHK.TRANS64 P0, [R9+URZ], R4 ;  /* 0x00000004090085a7 */ /* 0x000ea4000800007f */
[----:B--2---:R-:W-:Y:S05]  /*9e50*/  @!P0 BRA `(.L_x_167) ;  /* 0xfffffffc00f08947 */ /* 0x004fea000383ffff */
[----:B------:R-:W-:Y:S05]  /*9e60*/  BRA `(.L_x_195) ;  /* 0xfffffff4005c7947 */ /* 0x000fea000383ffff */
.L_x_168:
[----:B-1----:R1:W2:Y:S02]  /*9e70*/  SYNCS.PHASECHK.TRANS64.TRYWAIT P0, [R6+URZ], R5 ;  /* 0x00000005060075a7 */ /* 0x0022a4000800017f */
[----:B--2---:R-:W-:Y:S05]  /*9e80*/  @!P0 NANOSLEEP.SYNCS 0x989680 ;  /* 0x009896800000895d */ /* 0x004fea0003900000 */
[----:B------:R-:W2:Y:S02]  /*9e90*/  @!P0 SYNCS.PHASECHK.TRANS64 P0, [R6+URZ], R5 ;  /* 0x00000005060085a7 */ /* 0x000ea4000800007f */
[----:B--2---:R-:W-:Y:S05]  /*9ea0*/  @!P0 BRA `(.L_x_168) ;  /* 0xfffffffc00f08947 */ /* 0x004fea000383ffff */
[----:B------:R-:W-:Y:S05]  /*9eb0*/  BRA `(.L_x_196) ;  /* 0xfffffff4006c7947 */ /* 0x000fea000383ffff */
.L_x_169:
[----:B-1----:R1:W2:Y:S02]  /*9ec0*/  SYNCS.PHASECHK.TRANS64.TRYWAIT P0, [R9+URZ], R4 ;  /* 0x00000004090075a7 */ /* 0x0022a4000800017f */
[----:B--2---:R-:W-:Y:S05]  /*9ed0*/  @!P0 NANOSLEEP.SYNCS 0x989680 ;  /* 0x009896800000895d */ /* 0x004fea0003900000 */
[----:B------:R-:W2:Y:S02]  /*9ee0*/  @!P0 SYNCS.PHASECHK.TRANS64 P0, [R9+URZ], R4 ;  /* 0x00000004090085a7 */ /* 0x000ea4000800007f */
[----:B--2---:R-:W-:Y:S05]  /*9ef0*/  @!P0 BRA `(.L_x_169) ;  /* 0xfffffffc00f08947 */ /* 0x004fea000383ffff */
[----:B------:R-:W-:Y:S05]  /*9f00*/  BRA `(.L_x_197) ;  /* 0xfffffff4007c7947 */ /* 0x000fea000383ffff */
.L_x_170:
[----:B-1----:R1:W2:Y:S02]  /*9f10*/  SYNCS.PHASECHK.TRANS64.TRYWAIT P0, [R6+URZ], R5 ;  /* 0x00000005060075a7 */ /* 0x0022a4000800017f */
[----:B--2---:R-:W-:Y:S05]  /*9f20*/  @!P0 NANOSLEEP.SYNCS 0x989680 ;  /* 0x009896800000895d */ /* 0x004fea0003900000 */
[----:B------:R-:W2:Y:S02]  /*9f30*/  @!P0 SYNCS.PHASECHK.TRANS64 P0, [R6+URZ], R5 ;  /* 0x00000005060085a7 */ /* 0x000ea4000800007f */
[----:B--2---:R-:W-:Y:S05]  /*9f40*/  @!P0 BRA `(.L_x_170) ;  /* 0xfffffffc00f08947 */ /* 0x004fea000383ffff */
[----:B------:R-:W-:Y:S05]  /*9f50*/  BRA `(.L_x_198) ;  /* 0xfffffff4008c7947 */ /* 0x000fea000383ffff */
.L_x_171:
[----:B-1----:R1:W2:Y:S02]  /*9f60*/  SYNCS.PHASECHK.TRANS64.TRYWAIT P0, [R9+URZ], R4 ;  /* 0x00000004090075a7 */ /* 0x0022a4000800017f */
[----:B--2---:R-:W-:Y:S05]  /*9f70*/  @!P0 NANOSLEEP.SYNCS 0x989680 ;  /* 0x009896800000895d */ /* 0x004fea0003900000 */
[----:B------:R-:W2:Y:S02]  /*9f80*/  @!P0 SYNCS.PHASECHK.TRANS64 P0, [R9+URZ], R4 ;  /* 0x00000004090085a7 */ /* 0x000ea4000800007f */
[----:B--2---:R-:W-:Y:S05]  /*9f90*/  @!P0 BRA `(.L_x_171) ;  /* 0xfffffffc00f08947 */ /* 0x004fea000383ffff */
[----:B------:R-:W-:Y:S05]  /*9fa0*/  BRA `(.L_x_199) ;  /* 0xfffffff4009c7947 */ /* 0x000fea000383ffff */
.L_x_172:
[----:B--2---:R2:W3:Y:S02]  /*9fb0*/  SYNCS.PHASECHK.TRANS64.TRYWAIT P0, [R6+URZ], R5 ;  /* 0x00000005060075a7 */ /* 0x0044e4000800017f */
[----:B---3--:R-:W-:Y:S05]  /*9fc0*/  @!P0 NANOSLEEP.SYNCS 0x989680 ;  /* 0x009896800000895d */ /* 0x008fea0003900000 */
[----:B------:R-:W3:Y:S02]  /*9fd0*/  @!P0 SYNCS.PHASECHK.TRANS64 P0, [R6+URZ], R5 ;  /* 0x00000005060085a7 */ /* 0x000ee4000800007f */
[----:B---3--:R-:W-:Y:S05]  /*9fe0*/  @!P0 BRA `(.L_x_172) ;  /* 0xfffffffc00f08947 */ /* 0x008fea000383ffff */
[----:B------:R-:W-:Y:S05]  /*9ff0*/  BRA `(.L_x_200) ;  /* 0xfffffff400a47947 */ /* 0x000fea000383ffff */
.L_x_201:
[----:B------:R-:W-:-:S00]  /*a000*/  BRA `(.L_x_201) ;  /* 0xfffffffc00fc7947 */ /* 0x000fc0000383ffff */
[----:B------:R-:W-:-:S00]  /*a010*/  NOP ;  /* 0x0000000000007918 */ /* 0x000fc00000000000 */
        /* <DEDUP_REMOVED lines=14> */
.L_x_202:


//--------------------- .nv.global.init           --------------------------
	.section	.nv.global.init,"aw",@progbits
.nv.global.init:
	.type		$str$24,@object
	.size		$str$24,($str$25 - $str$24)
$str$24:
        /*0000*/ 	.byte	0x28, 0x61, 0x64, 0x64, 0x72, 0x65, 0x73, 0x73, 0x20, 0x26, 0x20, 0x6d, 0x61, 0x73, 0x6b, 0x29
        /*0010*/ 	.byte	0x20, 0x3d, 0x3d, 0x20, 0x30, 0x00
	.type		$str$25,@object
	.size		$str$25,(__unnamed_1 - $str$25)
$str$25:
        /*0016*/ 	.byte	0x2f, 0x74, 0x6d, 0x70, 0x2f, 0x63, 0x75, 0x74, 0x6c, 0x61, 0x73, 0x73, 0x5f, 0x73, 0x77, 0x65
        /*0026*/ 	.byte	0x65, 0x70, 0x5f, 0x73, 0x72, 0x63, 0x2f, 0x69, 0x6e, 0x63, 0x6c, 0x75, 0x64, 0x65, 0x2f, 0x63
        /*0036*/ 	.byte	0x75, 0x74, 0x65, 0x2f, 0x70, 0x6f, 0x69, 0x6e, 0x74, 0x65, 0x72, 0x5f, 0x66, 0x6c, 0x61, 0x67
        /*0046*/ 	.byte	0x67, 0x65, 0x64, 0x2e, 0x68, 0x70, 0x70, 0x00
	.type		__unnamed_1,@object
	.size		__unnamed_1,(__unnamed_2 - __unnamed_1)
__unnamed_1:
        /*004e*/ 	.byte	0x61, 0x75, 0x74, 0x6f, 0x20, 0x63, 0x75, 0x74, 0x65, 0x3a, 0x3a, 0x61, 0x73, 0x5f, 0x70, 0x6f
        /* <DEDUP_REMOVED lines=27> */
        /*020e*/ 	.byte	0x3a, 0x43, 0x3c, 0x34, 0x30, 0x39, 0x36, 0x3e, 0x3e, 0x3e, 0x3e, 0x3e, 0x5d, 0x00
	.type		__unnamed_2,@object
	.size		__unnamed_2,(.L_1 - __unnamed_2)
__unnamed_2:
        /* <DEDUP_REMOVED lines=29> */
.L_1:


//--------------------- .nv.shared._ZN7cutlass13device_kernelINS_4gemm6kernel13GemmUniversalIN4cute5tupleIJiiiiEEENS1_10collective13CollectiveMmaINS1_37MainloopSm90TmaGmmaWarpSpecializedFP8ILi10ENS5_IJNS4_1CILi1EEESB_SB_EEENS1_35KernelTmaWarpSpecializedCooperativeEEENS5_IJNSA_ILi256EEENSA_ILi64EEESG_EEENS_12float_e4m3_tENS5_IJlSB_lEEESI_SJ_NS4_8TiledMMAINS4_8MMA_AtomIJNS4_4SM904GMMA30MMA_64x64x32_F32E4M3E4M3_SS_TNILNSN_7ScaleInE1ELSP_1EEEEEENS4_6LayoutINS5_IJNSA_ILi2EEESB_SB_EEENS5_IJSB_NSA_ILi0EEESV_EEEEENS5_IJNS4_10UnderscoreESY_SY_EEEEENS4_13SM90_TMA_LOADENS4_14ComposedLayoutINS4_7SwizzleILi2ELi4ELi3EEENS4_18smem_ptr_flag_bitsILi8EEENSS_INS5_IJNSA_ILi8EEESG_EEENS5_IJSG_SB_EEEEEEEvNS4_8identityES11_S1B_vS1C_EENS_8epilogue10collective18CollectiveEpilogueINS1E_22Sm90TmaWarpSpecializedILi4ELi2ELi16ELb0ELb0EEEJSH_NS5_IJNSA_ILi128EEENSA_ILi32EEEEEESI_SJ_SI_SJ_NS1E_6fusion15FusionCallbacksIS1I_NS1M_23LinCombPerRowBiasEltActINS1E_6thread4ReLuESI_fSI_SI_fLi16ELNS_15FloatRoundStyleE2EEESH_S1L_JEEES11_NS12_INS13_ILi1ELi4ELi3EEES16_NSS_INS5_IJS17_S1K_EEENS5_IJS1K_SB_EEEEEEENS4_39AutoVectorizingCopyWithAssumedAlignmentILi128EEENS4_14SM90_TMA_STOREES1Y_S20_NS4_9Copy_AtomIJNS4_17SM90_U32x4_STSM_NENS_6half_tEEEEvEEEvvEEEEvNT_6ParamsE --------------------------
	.section	.nv.shared._ZN7cutlass13device_kernelINS_4gemm6kernel13GemmUniversalIN4cute5tupleIJiiiiEEENS1_10collective13CollectiveMmaINS1_37MainloopSm90TmaGmmaWarpSpecializedFP8ILi10ENS5_IJNS4_1CILi1EEESB_SB_EEENS1_35KernelTmaWarpSpecializedCooperativeEEENS5_IJNSA_ILi256EEENSA_ILi64EEESG_EEENS_12float_e4m3_tENS5_IJlSB_lEEESI_SJ_NS4_8TiledMMAINS4_8MMA_AtomIJNS4_4SM904GMMA30MMA_64x64x32_F32E4M3E4M3_SS_TNILNSN_7ScaleInE1ELSP_1EEEEEENS4_6LayoutINS5_IJNSA_ILi2EEESB_SB_EEENS5_IJSB_NSA_ILi0EEESV_EEEEENS5_IJNS4_10UnderscoreESY_SY_EEEEENS4_13SM90_TMA_LOADENS4_14ComposedLayoutINS4_7SwizzleILi2ELi4ELi3EEENS4_18smem_ptr_flag_bitsILi8EEENSS_INS5_IJNSA_ILi8EEESG_EEENS5_IJSG_SB_EEEEEEEvNS4_8identityES11_S1B_vS1C_EENS_8epilogue10collective18CollectiveEpilogueINS1E_22Sm90TmaWarpSpecializedILi4ELi2ELi16ELb0ELb0EEEJSH_NS5_IJNSA_ILi128EEENSA_ILi32EEEEEESI_SJ_SI_SJ_NS1E_6fusion15FusionCallbacksIS1I_NS1M_23LinCombPerRowBiasEltActINS1E_6thread4ReLuESI_fSI_SI_fLi16ELNS_15FloatRoundStyleE2EEESH_S1L_JEEES11_NS12_INS13_ILi1ELi4ELi3EEES16_NSS_INS5_IJS17_S1K_EEENS5_IJS1K_SB_EEEEEEENS4_39AutoVectorizingCopyWithAssumedAlignmentILi128EEENS4_14SM90_TMA_STOREES1Y_S20_NS4_9Copy_AtomIJNS4_17SM90_U32x4_STSM_NENS_6half_tEEEEvEEEvvEEEEvNT_6ParamsE,"aw",@nobits
	.sectionflags	@""
	.align	16
	.zero		1024


//--------------------- .nv.shared.reserved.0     --------------------------
	.section	.nv.shared.reserved.0,"aw",@nobits
	.weak		__nv_reservedSMEM_offset_0_alias
	.size		__nv_reservedSMEM_offset_0_alias, 0, 0
	.other		__nv_reservedSMEM_offset_0_alias,@"STO_CUDA_RESERVED_SHARED STV_DEFAULT"
__nv_reservedSMEM_offset_0_alias:
	.zero		0


//--------------------- .nv.global                --------------------------
	.section	.nv.global,"aw",@nobits
.nv.global:
	.type		_ZN39_INTERNAL_0a1cbd2f_4_k_cu_b92a9b59_26174cute1_E,@object
	.size		_ZN39_INTERNAL_0a1cbd2f_4_k_cu_b92a9b59_26174cute1_E,(_ZN39_INTERNAL_0a1cbd2f_4_k_cu_b92a9b59_26174cuda3std3__45__cpo6cbeginE - _ZN39_INTERNAL_0a1cbd2f_4_k_cu_b92a9b59_26174cute1_E)
_ZN39_INTERNAL_0a1cbd2f_4_k_cu_b92a9b59_26174cute1_E:
	.zero		1
	.type		_ZN39_INTERNAL_0a1cbd2f_4_k_cu_b92a9b59_26174cuda3std3__45__cpo6cbeginE,@object
	.size		_ZN39_INTERNAL_0a1cbd2f_4_k_cu_b92a9b59_26174cuda3std3__45__cpo6cbeginE,(_ZN39_INTERNAL_0a1cbd2f_4_k_cu_b92a9b59_26174cuda3std3__48in_placeE - _ZN39_INTERNAL_0a1cbd2f_4_k_cu_b92a9b59_26174cuda3std3__45__cpo6cbeginE)
_ZN39_INTERNAL_0a1cbd2f_4_k_cu_b92a9b59_26174cuda3std3__45__cpo6cbeginE:
	.zero		1
	.type		_ZN39_INTERNAL_0a1cbd2f_4_k_cu_b92a9b59_26174cuda3std3__48in_placeE,@object
	.size		_ZN39_INTERNAL_0a1cbd2f_4_k_cu_b92a9b59_26174cuda3std3__48in_placeE,(_ZN39_INTERNAL_0a1cbd2f_4_k_cu_b92a9b59_26174cuda3std6ranges3__45__cpo9iter_moveE - _ZN39_INTERNAL_0a1cbd2f_4_k_cu_b92a9b59_26174cuda3std3__48in_placeE)
_ZN39_INTERNAL_0a1cbd2f_4_k_cu_b92a9b59_26174cuda3std3__48in_placeE:
	.zero		1
	.type		_ZN39_INTERNAL_0a1cbd2f_4_k_cu_b92a9b59_26174cuda3std6ranges3__45__cpo9iter_moveE,@object
	.size		_ZN39_INTERNAL_0a1cbd2f_4_k_cu_b92a9b59_26174cuda3std6ranges3__45__cpo9iter_moveE,(_ZN39_INTERNAL_0a1cbd2f_4_k_cu_b92a9b59_26174cuda3std3__45__cpo5beginE - _ZN39_INTERNAL_0a1cbd2f_4_k_cu_b92a9b59_26174cuda3std6ranges3__45__cpo9iter_moveE)
_ZN39_INTERNAL_0a1cbd2f_4_k_cu_b92a9b59_26174cuda3std6ranges3__45__cpo9iter_moveE:
	.zero		1
	.type		_ZN39_INTERNAL_0a1cbd2f_4_k_cu_b92a9b59_26174cuda3std3__45__cpo5beginE,@object
	.size		_ZN39_INTERNAL_0a1cbd2f_4_k_cu_b92a9b59_26174cuda3std3__45__cpo5beginE,(_ZN39_INTERNAL_0a1cbd2f_4_k_cu_b92a9b59_26174cuda3std3__441_GLOBAL__N__0a1cbd2f_4_k_cu_b92a9b59_26176ignoreE - _ZN39_INTERNAL_0a1cbd2f_4_k_cu_b92a9b59_26174cuda3std3__45__cpo5beginE)
_ZN39_INTERNAL_0a1cbd2f_4_k_cu_b92a9b59_26174cuda3std3__45__cpo5beginE:
	.zero		1
	.type		_ZN39_INTERNAL_0a1cbd2f_4_k_cu_b92a9b59_26174cuda3std3__441_GLOBAL__N__0a1cbd2f_4_k_cu_b92a9b59_26176ignoreE,@object
	.size		_ZN39_INTERNAL_0a1cbd2f_4_k_cu_b92a9b59_26174cuda3std3__441_GLOBAL__N__0a1cbd2f_4_k_cu_b92a9b59_26176ignoreE,(_ZN39_INTERNAL_0a1cbd2f_4_k_cu_b92a9b59_26174cute7productE - _ZN39_INTERNAL_0a1cbd2f_4_k_cu_b92a9b59_26174cuda3std3__441_GLOBAL__N__0a1cbd2f_4_k_cu_b92a9b59_26176ignoreE)
_ZN39_INTERNAL_0a1cbd2f_4_k_cu_b92a9b59_26174cuda3std3__441_GLOBAL__N__0a1cbd2f_4_k_cu_b92a9b59_26176ignoreE:
	.zero		1
	.type		_ZN39_INTERNAL_0a1cbd2f_4_k_cu_b92a9b59_26174cute7productE,@object
	.size		_ZN39_INTERNAL_0a1cbd2f_4_k_cu_b92a9b59_26174cute7productE,(_ZN39_INTERNAL_0a1cbd2f_4_k_cu_b92a9b59_26174cuda3std3__45__cpo3endE - _ZN39_INTERNAL_0a1cbd2f_4_k_cu_b92a9b59_26174cute7productE)
_ZN39_INTERNAL_0a1cbd2f_4_k_cu_b92a9b59_26174cute7productE:
	.zero		1
	.type		_ZN39_INTERNAL_0a1cbd2f_4_k_cu_b92a9b59_26174cuda3std3__45__cpo3endE,@object
	.size		_ZN39_INTERNAL_0a1cbd2f_4_k_cu_b92a9b59_26174cuda3std3__45__cpo3endE,(_ZN39_INTERNAL_0a1cbd2f_4_k_cu_b92a9b59_26174cuda3std3__419piecewise_constructE - _ZN39_INTERNAL_0a1cbd2f_4_k_cu_b92a9b59_26174cuda3std3__45__cpo3endE)
_ZN39_INTERNAL_0a1cbd2f_4_k_cu_b92a9b59_26174cuda3std3__45__cpo3endE:
	.zero		1
	.type		_ZN39_INTERNAL_0a1cbd2f_4_k_cu_b92a9b59_26174cuda3std3__419piecewise_constructE,@object
	.size		_ZN39_INTERNAL_0a1cbd2f_4_k_cu_b92a9b59_26174cuda3std3__419piecewise_constructE,(_ZN39_INTERNAL_0a1cbd2f_4_k_cu_b92a9b59_26174cuda3std3__45__cpo4cendE - _ZN39_INTERNAL_0a1cbd2f_4_k_cu_b92a9b59_26174cuda3std3__419piecewise_constructE)
_ZN39_INTERNAL_0a1cbd2f_4_k_cu_b92a9b59_26174cuda3std3__419piecewise_constructE:
	.zero		1
	.type		_ZN39_INTERNAL_0a1cbd2f_4_k_cu_b92a9b59_26174cuda3std3__45__cpo4cendE,@object
	.size		_ZN39_INTERNAL_0a1cbd2f_4_k_cu_b92a9b59_26174cuda3std3__45__cpo4cendE,(_ZN39_INTERNAL_0a1cbd2f_4_k_cu_b92a9b59_26174cuda3std6ranges3__45__cpo4swapE - _ZN39_INTERNAL_0a1cbd2f_4_k_cu_b92a9b59_26174cuda3std3__45__cpo4cendE)
_ZN39_INTERNAL_0a1cbd2f_4_k_cu_b92a9b59_26174cuda3std3__45__cpo4cendE:
	.zero		1
	.type		_ZN39_INTERNAL_0a1cbd2f_4_k_cu_b92a9b59_26174cuda3std6ranges3__45__cpo4swapE,@object
	.size		_ZN39_INTERNAL_0a1cbd2f_4_k_cu_b92a9b59_26174cuda3std6ranges3__45__cpo4swapE,(.L_9 - _ZN39_INTERNAL_0a1cbd2f_4_k_cu_b92a9b59_26174cuda3std6ranges3__45__cpo4swapE)
_ZN39_INTERNAL_0a1cbd2f_4_k_cu_b92a9b59_26174cuda3std6ranges3__45__cpo4swapE:
	.zero		1
.L_9:


//--------------------- .nv.constant0._ZN7cutlass13device_kernelINS_4gemm6kernel13GemmUniversalIN4cute5tupleIJiiiiEEENS1_10collective13CollectiveMmaINS1_37MainloopSm90TmaGmmaWarpSpecializedFP8ILi10ENS5_IJNS4_1CILi1EEESB_SB_EEENS1_35KernelTmaWarpSpecializedCooperativeEEENS5_IJNSA_ILi256EEENSA_ILi64EEESG_EEENS_12float_e4m3_tENS5_IJlSB_lEEESI_SJ_NS4_8TiledMMAINS4_8MMA_AtomIJNS4_4SM904GMMA30MMA_64x64x32_F32E4M3E4M3_SS_TNILNSN_7ScaleInE1ELSP_1EEEEEENS4_6LayoutINS5_IJNSA_ILi2EEESB_SB_EEENS5_IJSB_NSA_ILi0EEESV_EEEEENS5_IJNS4_10UnderscoreESY_SY_EEEEENS4_13SM90_TMA_LOADENS4_14ComposedLayoutINS4_7SwizzleILi2ELi4ELi3EEENS4_18smem_ptr_flag_bitsILi8EEENSS_INS5_IJNSA_ILi8EEESG_EEENS5_IJSG_SB_EEEEEEEvNS4_8identityES11_S1B_vS1C_EENS_8epilogue10collective18CollectiveEpilogueINS1E_22Sm90TmaWarpSpecializedILi4ELi2ELi16ELb0ELb0EEEJSH_NS5_IJNSA_ILi128EEENSA_ILi32EEEEEESI_SJ_SI_SJ_NS1E_6fusion15FusionCallbacksIS1I_NS1M_23LinCombPerRowBiasEltActINS1E_6thread4ReLuESI_fSI_SI_fLi16ELNS_15FloatRoundStyleE2EEESH_S1L_JEEES11_NS12_INS13_ILi1ELi4ELi3EEES16_NSS_INS5_IJS17_S1K_EEENS5_IJS1K_SB_EEEEEEENS4_39AutoVectorizingCopyWithAssumedAlignmentILi128EEENS4_14SM90_TMA_STOREES1Y_S20_NS4_9Copy_AtomIJNS4_17SM90_U32x4_STSM_NENS_6half_tEEEEvEEEvvEEEEvNT_6ParamsE --------------------------
	.section	.nv.constant0._ZN7cutlass13device_kernelINS_4gemm6kernel13GemmUniversalIN4cute5tupleIJiiiiEEENS1_10collective13CollectiveMmaINS1_37MainloopSm90TmaGmmaWarpSpecializedFP8ILi10ENS5_IJNS4_1CILi1EEESB_SB_EEENS1_35KernelTmaWarpSpecializedCooperativeEEENS5_IJNSA_ILi256EEENSA_ILi64EEESG_EEENS_12float_e4m3_tENS5_IJlSB_lEEESI_SJ_NS4_8TiledMMAINS4_8MMA_AtomIJNS4_4SM904GMMA30MMA_64x64x32_F32E4M3E4M3_SS_TNILNSN_7ScaleInE1ELSP_1EEEEEENS4_6LayoutINS5_IJNSA_ILi2EEESB_SB_EEENS5_IJSB_NSA_ILi0EEESV_EEEEENS5_IJNS4_10UnderscoreESY_SY_EEEEENS4_13SM90_TMA_LOADENS4_14ComposedLayoutINS4_7SwizzleILi2ELi4ELi3EEENS4_18smem_ptr_flag_bitsILi8EEENSS_INS5_IJNSA_ILi8EEESG_EEENS5_IJSG_SB_EEEEEEEvNS4_8identityES11_S1B_vS1C_EENS_8epilogue10collective18CollectiveEpilogueINS1E_22Sm90TmaWarpSpecializedILi4ELi2ELi16ELb0ELb0EEEJSH_NS5_IJNSA_ILi128EEENSA_ILi32EEEEEESI_SJ_SI_SJ_NS1E_6fusion15FusionCallbacksIS1I_NS1M_23LinCombPerRowBiasEltActINS1E_6thread4ReLuESI_fSI_SI_fLi16ELNS_15FloatRoundStyleE2EEESH_S1L_JEEES11_NS12_INS13_ILi1ELi4ELi3EEES16_NSS_INS5_IJS17_S1K_EEENS5_IJS1K_SB_EEEEEEENS4_39AutoVectorizingCopyWithAssumedAlignmentILi128EEENS4_14SM90_TMA_STOREES1Y_S20_NS4_9Copy_AtomIJNS4_17SM90_U32x4_STSM_NENS_6half_tEEEEvEEEvvEEEEvNT_6ParamsE,"a",@progbits
	.sectionflags	@""
	.align	4
.nv.constant0._ZN7cutlass13device_kernelINS_4gemm6kernel13GemmUniversalIN4cute5tupleIJiiiiEEENS1_10collective13CollectiveMmaINS1_37MainloopSm90TmaGmmaWarpSpecializedFP8ILi10ENS5_IJNS4_1CILi1EEESB_SB_EEENS1_35KernelTmaWarpSpecializedCooperativeEEENS5_IJNSA_ILi256EEENSA_ILi64EEESG_EEENS_12float_e4m3_tENS5_IJlSB_lEEESI_SJ_NS4_8TiledMMAINS4_8MMA_AtomIJNS4_4SM904GMMA30MMA_64x64x32_F32E4M3E4M3_SS_TNILNSN_7ScaleInE1ELSP_1EEEEEENS4_6LayoutINS5_IJNSA_ILi2EEESB_SB_EEENS5_IJSB_NSA_ILi0EEESV_EEEEENS5_IJNS4_10UnderscoreESY_SY_EEEEENS4_13SM90_TMA_LOADENS4_14ComposedLayoutINS4_7SwizzleILi2ELi4ELi3EEENS4_18smem_ptr_flag_bitsILi8EEENSS_INS5_IJNSA_ILi8EEESG_EEENS5_IJSG_SB_EEEEEEEvNS4_8identityES11_S1B_vS1C_EENS_8epilogue10collective18CollectiveEpilogueINS1E_22Sm90TmaWarpSpecializedILi4ELi2ELi16ELb0ELb0EEEJSH_NS5_IJNSA_ILi128EEENSA_ILi32EEEEEESI_SJ_SI_SJ_NS1E_6fusion15FusionCallbacksIS1I_NS1M_23LinCombPerRowBiasEltActINS1E_6thread4ReLuESI_fSI_SI_fLi16ELNS_15FloatRoundStyleE2EEESH_S1L_JEEES11_NS12_INS13_ILi1ELi4ELi3EEES16_NSS_INS5_IJS17_S1K_EEENS5_IJS1K_SB_EEEEEEENS4_39AutoVectorizingCopyWithAssumedAlignmentILi128EEENS4_14SM90_TMA_STOREES1Y_S20_NS4_9Copy_AtomIJNS4_17SM90_U32x4_STSM_NENS_6half_tEEEEvEEEvvEEEEvNT_6ParamsE:
	.zero		2432


//--------------------- SYMBOLS --------------------------

	.type		.nv.reservedSmem.offset0,@object
	.size		.nv.reservedSmem.offset0,0x4
	.type		__assertfail,@function
